	.target	sm_100a

	.elftype	@"ET_EXEC"


//--------------------- .note.nv.tkinfo           --------------------------
	.section	.note.nv.tkinfo,"",@"SHT_NOTE"
	.sectionflags	@"SHF_NOTE_NV_TKINFO"
	.tkinfo
        /*0018*/ 	.word	0x00000002
        /*0030*/ 	.string	""
        /*0030*/ 	.string	"ptxas"
        /*0030*/ 	.string	"Cuda compilation tools, release 13.0, V13.0.88"
        /*0030*/ 	.string	"Build cuda_13.0.r13.0/compiler.36424714_0"
        /*0030*/ 	.string	"-arch sm_100a -m 64 "



//--------------------- .note.nv.cuinfo           --------------------------
	.section	.note.nv.cuinfo,"",@"SHT_NOTE"
	.sectionflags	@"SHF_NOTE_NV_CUINFO"
        /*0018*/ 	.short	0x0002
        /*001a*/ 	.short	0x0064
        /*001c*/ 	.short	0x0082
	.zero		2


//--------------------- .nv.info                  --------------------------
	.section	.nv.info,"",@"SHT_CUDA_INFO"
	.align	4


	//----- nvinfo : EIATTR_REGCOUNT
	.align		4
        /*0000*/ 	.byte	0x04, 0x2f
        /*0002*/ 	.short	(.L_19 - .L_18)
	.align		4
.L_18:
        /*0004*/ 	.word	index@(_ZN7cutlass13device_kernelINS_4gemm6kernel13GemmUniversalIN4cute5tupleIJiiiiEEENS1_10collective13CollectiveMmaINS1_35MainloopSm100TmaUmmaWarpSpecializedILi4ELi2ELi4ENS5_IJNS4_1CILi1EEESB_SB_EEEEENS5_IJNSA_ILi128EEENSA_ILi64EEESF_EEENS_10tfloat32_tENS5_IJlSB_lEEESH_SI_NS4_8TiledMMAINS4_8MMA_AtomIJNS4_17SM100_MMA_TF32_SSISH_SH_fLi128ELi64ELNS4_4UMMA5MajorE0ELSN_0ELNSM_7ScaleInE0ELSO_0EEEEEENS4_6LayoutISC_NS5_IJNSA_ILi0EEESS_SS_EEEEENS5_IJNS4_10UnderscoreESV_SV_EEEEENS4_13SM90_TMA_LOADENS4_14ComposedLayoutINS4_7SwizzleILi3ELi4ELi3EEENS4_18smem_ptr_flag_bitsILi32EEENSR_INS5_IJNSA_ILi8EEENSA_ILi32EEEEEENS5_IJS15_SB_EEEEEEEvNS4_8identityESY_S19_vS1A_EENS_8epilogue10collective18CollectiveEpilogueINS1C_23Sm100TmaWarpSpecializedILi4ELi2ELi16ELb1ELb0EEEJSG_NS5_IJNSR_ISE_SB_EENSR_INSA_ILi16EEESB_EEEEESH_SI_SH_SI_NS1C_6fusion15FusionCallbacksIS1G_NS1L_17LinearCombinationISH_fSH_fLNS_15FloatRoundStyleE2EEESG_S1K_JEEENS4_5SM1004TMEM4LOAD26SM100_TMEM_LOAD_32dp32b16xESY_NSZ_INS10_ILi2ELi4ELi3EEES13_NSR_INS5_IJS14_S1I_EEENS5_IJS1I_SB_EEEEEEENS4_39AutoVectorizingCopyWithAssumedAlignmentILi128EEENS4_14SM90_TMA_STOREES1Z_S21_S21_EEEvvEEEEvNT_6ParamsE)
        /*0008*/ 	.word	0x00000060


	//----- nvinfo : EIATTR_FRAME_SIZE
	.align		4
.L_19:
        /*000c*/ 	.byte	0x04, 0x11
        /*000e*/ 	.short	(.L_21 - .L_20)
	.align		4
.L_20:
        /*0010*/ 	.word	index@($__internal_2_$__cuda_sm10x_tcgen05_guardrail_trap_unallocated_columns_being_dealloced)
        /*0014*/ 	.word	0x00000000


	//----- nvinfo : EIATTR_FRAME_SIZE
	.align		4
.L_21:
        /*0018*/ 	.byte	0x04, 0x11
        /*001a*/ 	.short	(.L_23 - .L_22)
	.align		4
.L_22:
        /*001c*/ 	.word	index@($__internal_1_$__cuda_sm10x_tcgen05_guardrail_trap_phase_invalid_during_alloc)
        /*0020*/ 	.word	0x00000000


	//----- nvinfo : EIATTR_FRAME_SIZE
	.align		4
.L_23:
        /*0024*/ 	.byte	0x04, 0x11
        /*0026*/ 	.short	(.L_25 - .L_24)
	.align		4
.L_24:
        /*0028*/ 	.word	index@($__internal_0_$__cuda_sm10x_tcgen05_guardrail_trap_col_being_dealloced_not_returned_by_alloc)
        /*002c*/ 	.word	0x00000000


	//----- nvinfo : EIATTR_FRAME_SIZE
	.align		4
.L_25:
        /*0030*/ 	.byte	0x04, 0x11
        /*0032*/ 	.short	(.L_27 - .L_26)
	.align		4
.L_26:
        /*0034*/ 	.word	index@(_ZN7cutlass13device_kernelINS_4gemm6kernel13GemmUniversalIN4cute5tupleIJiiiiEEENS1_10collective13CollectiveMmaINS1_35MainloopSm100TmaUmmaWarpSpecializedILi4ELi2ELi4ENS5_IJNS4_1CILi1EEESB_SB_EEEEENS5_IJNSA_ILi128EEENSA_ILi64EEESF_EEENS_10tfloat32_tENS5_IJlSB_lEEESH_SI_NS4_8TiledMMAINS4_8MMA_AtomIJNS4_17SM100_MMA_TF32_SSISH_SH_fLi128ELi64ELNS4_4UMMA5MajorE0ELSN_0ELNSM_7ScaleInE0ELSO_0EEEEEENS4_6LayoutISC_NS5_IJNSA_ILi0EEESS_SS_EEEEENS5_IJNS4_10UnderscoreESV_SV_EEEEENS4_13SM90_TMA_LOADENS4_14ComposedLayoutINS4_7SwizzleILi3ELi4ELi3EEENS4_18smem_ptr_flag_bitsILi32EEENSR_INS5_IJNSA_ILi8EEENSA_ILi32EEEEEENS5_IJS15_SB_EEEEEEEvNS4_8identityESY_S19_vS1A_EENS_8epilogue10collective18CollectiveEpilogueINS1C_23Sm100TmaWarpSpecializedILi4ELi2ELi16ELb1ELb0EEEJSG_NS5_IJNSR_ISE_SB_EENSR_INSA_ILi16EEESB_EEEEESH_SI_SH_SI_NS1C_6fusion15FusionCallbacksIS1G_NS1L_17LinearCombinationISH_fSH_fLNS_15FloatRoundStyleE2EEESG_S1K_JEEENS4_5SM1004TMEM4LOAD26SM100_TMEM_LOAD_32dp32b16xESY_NSZ_INS10_ILi2ELi4ELi3EEES13_NSR_INS5_IJS14_S1I_EEENS5_IJS1I_SB_EEEEEEENS4_39AutoVectorizingCopyWithAssumedAlignmentILi128EEENS4_14SM90_TMA_STOREES1Z_S21_S21_EEEvvEEEEvNT_6ParamsE)
        /*0038*/ 	.word	0x00000000


	//----- nvinfo : EIATTR_MIN_STACK_SIZE
	.align		4
.L_27:
        /*003c*/ 	.byte	0x04, 0x12
        /*003e*/ 	.short	(.L_29 - .L_28)
	.align		4
.L_28:
        /*0040*/ 	.word	index@(_ZN7cutlass13device_kernelINS_4gemm6kernel13GemmUniversalIN4cute5tupleIJiiiiEEENS1_10collective13CollectiveMmaINS1_35MainloopSm100TmaUmmaWarpSpecializedILi4ELi2ELi4ENS5_IJNS4_1CILi1EEESB_SB_EEEEENS5_IJNSA_ILi128EEENSA_ILi64EEESF_EEENS_10tfloat32_tENS5_IJlSB_lEEESH_SI_NS4_8TiledMMAINS4_8MMA_AtomIJNS4_17SM100_MMA_TF32_SSISH_SH_fLi128ELi64ELNS4_4UMMA5MajorE0ELSN_0ELNSM_7ScaleInE0ELSO_0EEEEEENS4_6LayoutISC_NS5_IJNSA_ILi0EEESS_SS_EEEEENS5_IJNS4_10UnderscoreESV_SV_EEEEENS4_13SM90_TMA_LOADENS4_14ComposedLayoutINS4_7SwizzleILi3ELi4ELi3EEENS4_18smem_ptr_flag_bitsILi32EEENSR_INS5_IJNSA_ILi8EEENSA_ILi32EEEEEENS5_IJS15_SB_EEEEEEEvNS4_8identityESY_S19_vS1A_EENS_8epilogue10collective18CollectiveEpilogueINS1C_23Sm100TmaWarpSpecializedILi4ELi2ELi16ELb1ELb0EEEJSG_NS5_IJNSR_ISE_SB_EENSR_INSA_ILi16EEESB_EEEEESH_SI_SH_SI_NS1C_6fusion15FusionCallbacksIS1G_NS1L_17LinearCombinationISH_fSH_fLNS_15FloatRoundStyleE2EEESG_S1K_JEEENS4_5SM1004TMEM4LOAD26SM100_TMEM_LOAD_32dp32b16xESY_NSZ_INS10_ILi2ELi4ELi3EEES13_NSR_INS5_IJS14_S1I_EEENS5_IJS1I_SB_EEEEEEENS4_39AutoVectorizingCopyWithAssumedAlignmentILi128EEENS4_14SM90_TMA_STOREES1Z_S21_S21_EEEvvEEEEvNT_6ParamsE)
        /*0044*/ 	.word	0x00000000
.L_29:


//--------------------- .nv.compat                --------------------------
	.section	.nv.compat,"",@"SHT_CUDA_COMPAT_INFO"
	.align	4
        /*0000*/ 	.byte	0x02, 0x09, 0x01, 0x00, 0x02, 0x02, 0x02, 0x00, 0x02, 0x05, 0x05, 0x00, 0x03, 0x07, 0x01, 0x01
        /*0010*/ 	.byte	0x02, 0x03, 0x01, 0x00, 0x02, 0x06, 0x01, 0x00, 0x04, 0x0b, 0x08, 0x00, 0x09, 0x00, 0x00, 0x00
        /*0020*/ 	.byte	0x00, 0x00, 0x00, 0x00


//--------------------- .nv.info._ZN7cutlass13device_kernelINS_4gemm6kernel13GemmUniversalIN4cute5tupleIJiiiiEEENS1_10collective13CollectiveMmaINS1_35MainloopSm100TmaUmmaWarpSpecializedILi4ELi2ELi4ENS5_IJNS4_1CILi1EEESB_SB_EEEEENS5_IJNSA_ILi128EEENSA_ILi64EEESF_EEENS_10tfloat32_tENS5_IJlSB_lEEESH_SI_NS4_8TiledMMAINS4_8MMA_AtomIJNS4_17SM100_MMA_TF32_SSISH_SH_fLi128ELi64ELNS4_4UMMA5MajorE0ELSN_0ELNSM_7ScaleInE0ELSO_0EEEEEENS4_6LayoutISC_NS5_IJNSA_ILi0EEESS_SS_EEEEENS5_IJNS4_10UnderscoreESV_SV_EEEEENS4_13SM90_TMA_LOADENS4_14ComposedLayoutINS4_7SwizzleILi3ELi4ELi3EEENS4_18smem_ptr_flag_bitsILi32EEENSR_INS5_IJNSA_ILi8EEENSA_ILi32EEEEEENS5_IJS15_SB_EEEEEEEvNS4_8identityESY_S19_vS1A_EENS_8epilogue10collective18CollectiveEpilogueINS1C_23Sm100TmaWarpSpecializedILi4ELi2ELi16ELb1ELb0EEEJSG_NS5_IJNSR_ISE_SB_EENSR_INSA_ILi16EEESB_EEEEESH_SI_SH_SI_NS1C_6fusion15FusionCallbacksIS1G_NS1L_17LinearCombinationISH_fSH_fLNS_15FloatRoundStyleE2EEESG_S1K_JEEENS4_5SM1004TMEM4LOAD26SM100_TMEM_LOAD_32dp32b16xESY_NSZ_INS10_ILi2ELi4ELi3EEES13_NSR_INS5_IJS14_S1I_EEENS5_IJS1I_SB_EEEEEEENS4_39AutoVectorizingCopyWithAssumedAlignmentILi128EEENS4_14SM90_TMA_STOREES1Z_S21_S21_EEEvvEEEEvNT_6ParamsE --------------------------
	.section	.nv.info._ZN7cutlass13device_kernelINS_4gemm6kernel13GemmUniversalIN4cute5tupleIJiiiiEEENS1_10collective13CollectiveMmaINS1_35MainloopSm100TmaUmmaWarpSpecializedILi4ELi2ELi4ENS5_IJNS4_1CILi1EEESB_SB_EEEEENS5_IJNSA_ILi128EEENSA_ILi64EEESF_EEENS_10tfloat32_tENS5_IJlSB_lEEESH_SI_NS4_8TiledMMAINS4_8MMA_AtomIJNS4_17SM100_MMA_TF32_SSISH_SH_fLi128ELi64ELNS4_4UMMA5MajorE0ELSN_0ELNSM_7ScaleInE0ELSO_0EEEEEENS4_6LayoutISC_NS5_IJNSA_ILi0EEESS_SS_EEEEENS5_IJNS4_10UnderscoreESV_SV_EEEEENS4_13SM90_TMA_LOADENS4_14ComposedLayoutINS4_7SwizzleILi3ELi4ELi3EEENS4_18smem_ptr_flag_bitsILi32EEENSR_INS5_IJNSA_ILi8EEENSA_ILi32EEEEEENS5_IJS15_SB_EEEEEEEvNS4_8identityESY_S19_vS1A_EENS_8epilogue10collective18CollectiveEpilogueINS1C_23Sm100TmaWarpSpecializedILi4ELi2ELi16ELb1ELb0EEEJSG_NS5_IJNSR_ISE_SB_EENSR_INSA_ILi16EEESB_EEEEESH_SI_SH_SI_NS1C_6fusion15FusionCallbacksIS1G_NS1L_17LinearCombinationISH_fSH_fLNS_15FloatRoundStyleE2EEESG_S1K_JEEENS4_5SM1004TMEM4LOAD26SM100_TMEM_LOAD_32dp32b16xESY_NSZ_INS10_ILi2ELi4ELi3EEES13_NSR_INS5_IJS14_S1I_EEENS5_IJS1I_SB_EEEEEEENS4_39AutoVectorizingCopyWithAssumedAlignmentILi128EEENS4_14SM90_TMA_STOREES1Z_S21_S21_EEEvvEEEEvNT_6ParamsE,"",@"SHT_CUDA_INFO"
	.sectionflags	@""
	.align	4


	//----- nvinfo : EIATTR_CUDA_API_VERSION
	.align		4
        /*0000*/ 	.byte	0x04, 0x37
        /*0002*/ 	.short	(.L_31 - .L_30)
.L_30:
        /*0004*/ 	.word	0x00000082


	//----- nvinfo : EIATTR_KPARAM_INFO
	.align		4
.L_31:
        /*0008*/ 	.byte	0x04, 0x17
        /*000a*/ 	.short	(.L_33 - .L_32)
.L_32:
        /*000c*/ 	.word	0x00000000
        /*0010*/ 	.short	0x0000
        /*0012*/ 	.short	0x0000
        /*0014*/ 	.byte	0x00, 0xf0, 0x01, 0x20


	//----- nvinfo : EIATTR_AT_ENTRY_FRAGMENTS
	.align		4
.L_33:
        /*0018*/ 	.byte	0x04, 0x4f
        /*001a*/ 	.short	(.L_35 - .L_34)


	//   ....[0]....
.L_34:
        /*001c*/ 	.word	0x00000006


	//----- nvinfo : EIATTR_RESERVED_SMEM_USED
	.align		4
.L_35:
        /*0020*/ 	.byte	0x01, 0x41
	.zero		2


	//----- nvinfo : EIATTR_SPARSE_MMA_MASK
	.align		4
        /*0024*/ 	.byte	0x03, 0x50
        /*0026*/ 	.short	0x0000


	//----- nvinfo : EIATTR_TCGEN05_1CTA_USED
	.align		4
        /*0028*/ 	.byte	0x01, 0x51
	.zero		2


	//----- nvinfo : EIATTR_MAXREG_COUNT
	.align		4
        /*002c*/ 	.byte	0x03, 0x1b
        /*002e*/ 	.short	0x00ff


	//----- nvinfo : EIATTR_NUM_BARRIERS
	.align		4
        /*0030*/ 	.byte	0x02, 0x4c
        /*0032*/ 	.byte	0x07
	.zero		1


	//----- nvinfo : EIATTR_EXTERNS
	.align		4
        /*0034*/ 	.byte	0x04, 0x0f
        /*0036*/ 	.short	(.L_37 - .L_36)


	//   ....[0]....
	.align		4
.L_36:
        /*0038*/ 	.word	index@(__assertfail)


	//----- nvinfo : EIATTR_MERCURY_ISA_VERSION
	.align		4
.L_37:
        /*003c*/ 	.byte	0x03, 0x5f
        /*003e*/ 	.short	0x0101


	//----- nvinfo : EIATTR_INT_WARP_WIDE_INSTR_OFFSETS
	.align		4
        /*0040*/ 	.byte	0x04, 0x31
        /*0042*/ 	.short	(.L_39 - .L_38)


	//   ....[0]....
.L_38:
        /*0044*/ 	.word	0x00001f50


	//   ....[1]....
        /*0048*/ 	.word	0x00003b60


	//   ....[2]....
        /*004c*/ 	.word	0x00003b80


	//   ....[3]....
        /*0050*/ 	.word	0x00003bb0


	//   ....[4]....
        /*0054*/ 	.word	0x000044f0


	//   ....[5]....
        /*0058*/ 	.word	0x00004560


	//   ....[6]....
        /*005c*/ 	.word	0x00004640


	//   ....[7]....
        /*0060*/ 	.word	0x000046c0


	//   ....[8]....
        /*0064*/ 	.word	0x000047d0


	//   ....[9]....
        /*0068*/ 	.word	0x00004860


	//   ....[10]....
        /*006c*/ 	.word	0x00004a40


	//   ....[11]....
        /*0070*/ 	.word	0x00004ba0


	//----- nvinfo : EIATTR_COOP_GROUP_MASK_REGIDS
	.align		4
.L_39:
        /*0074*/ 	.byte	0x04, 0x29
        /*0076*/ 	.short	(.L_41 - .L_40)


	//   ....[0]....
.L_40:
        /*0078*/ 	.word	0xffffffff


	//   ....[1]....
        /*007c*/ 	.word	0xffffffff


	//   ....[2]....
        /*0080*/ 	.word	0xffffffff


	//   ....[3]....
        /*0084*/ 	.word	0xffffffff


	//   ....[4]....
        /*0088*/ 	.word	0xffffffff


	//   ....[5]....
        /*008c*/ 	.word	0xffffffff


	//   ....[6]....
        /*0090*/ 	.word	0xffffffff


	//   ....[7]....
        /*0094*/ 	.word	0xffffffff


	//   ....[8]....
        /*0098*/ 	.word	0xffffffff


	//   ....[9]....
        /*009c*/ 	.word	0xffffffff


	//   ....[10]....
        /*00a0*/ 	.word	0xffffffff


	//   ....[11]....
        /*00a4*/ 	.word	0xffffffff


	//   ....[12]....
        /*00a8*/ 	.word	0xffffffff


	//----- nvinfo : EIATTR_COOP_GROUP_INSTR_OFFSETS
	.align		4
.L_41:
        /*00ac*/ 	.byte	0x04, 0x28
        /*00ae*/ 	.short	(.L_43 - .L_42)


	//   ....[0]....
.L_42:
        /*00b0*/ 	.word	0x00000090


	//   ....[1]....
        /*00b4*/ 	.word	0x000004d0


	//   ....[2]....
        /*00b8*/ 	.word	0x00000640


	//   ....[3]....
        /*00bc*/ 	.word	0x000007e0


	//   ....[4]....
        /*00c0*/ 	.word	0x000008e0


	//   ....[5]....
        /*00c4*/ 	.word	0x00000a50


	//   ....[6]....
        /*00c8*/ 	.word	0x00000bf0


	//   ....[7]....
        /*00cc*/ 	.word	0x00001e30


	//   ....[8]....
        /*00d0*/ 	.word	0x00002c10


	//   ....[9]....
        /*00d4*/ 	.word	0x00002e20


	//   ....[10]....
        /*00d8*/ 	.word	0x00002e50


	//   ....[11]....
        /*00dc*/ 	.word	0x00003a40


	//   ....[12]....
        /*00e0*/ 	.word	0x00003c70


	//----- nvinfo : EIATTR_VRC_CTA_INIT_COUNT
	.align		4
.L_43:
        /*00e4*/ 	.byte	0x02, 0x4a
        /*00e6*/ 	.byte	0x80
	.zero		1


	//----- nvinfo : EIATTR_SYSCALL_OFFSETS
	.align		4
        /*00e8*/ 	.byte	0x04, 0x46
        /*00ea*/ 	.short	(.L_45 - .L_44)


	//   ....[0]....
.L_44:
        /*00ec*/ 	.word	0x00005620


	//   ....[1]....
        /*00f0*/ 	.word	0x00005710


	//   ....[2]....
        /*00f4*/ 	.word	0x00005e80


	//   ....[3]....
        /*00f8*/ 	.word	0x00006800


	//   ....[4]....
        /*00fc*/ 	.word	0x00007150


	//   ....[5]....
        /*0100*/ 	.word	0x00007aa0


	//----- nvinfo : EIATTR_MBARRIER_INSTR_OFFSETS
	.align		4
.L_45:
        /*0104*/ 	.byte	0x04, 0x39
        /*0106*/ 	.short	(.L_47 - .L_46)


	//   ....[0]....
.L_46:
        /*0108*/ 	.word	0x000005b0
        /*010c*/ 	.word	0x000000ff
        /*0110*/ 	.word	0x00000000
        /*0114*/ 	.short	0x0100
        /*0116*/ 	.byte	0x05
	.zero		1


	//   ....[1]....
        /*0118*/ 	.word	0x000005c0
        /*011c*/ 	.word	0x000000ff
        /*0120*/ 	.word	0x00000020
        /*0124*/ 	.short	0x0100
        /*0126*/ 	.byte	0x05
	.zero		1


	//   ....[2]....
        /*0128*/ 	.word	0x000005d0
        /*012c*/ 	.word	0x000000ff
        /*0130*/ 	.word	0x00000008
        /*0134*/ 	.short	0x0100
        /*0136*/ 	.byte	0x05
	.zero		1


	//   ....[3]....
        /*0138*/ 	.word	0x000005e0
        /*013c*/ 	.word	0x000000ff
        /*0140*/ 	.word	0x00000028
        /*0144*/ 	.short	0x0100
        /*0146*/ 	.byte	0x05
	.zero		1


	//   ....[4]....
        /*0148*/ 	.word	0x000005f0
        /*014c*/ 	.word	0x000000ff
        /*0150*/ 	.word	0x00000010
        /*0154*/ 	.short	0x0100
        /*0156*/ 	.byte	0x05
	.zero		1


	//   ....[5]....
        /*0158*/ 	.word	0x00000600
        /*015c*/ 	.word	0x000000ff
        /*0160*/ 	.word	0x00000030
        /*0164*/ 	.short	0x0100
        /*0166*/ 	.byte	0x05
	.zero		1


	//   ....[6]....
        /*0168*/ 	.word	0x00000610
        /*016c*/ 	.word	0x000000ff
        /*0170*/ 	.word	0x00000018
        /*0174*/ 	.short	0x0100
        /*0176*/ 	.byte	0x05
	.zero		1


	//   ....[7]....
        /*0178*/ 	.word	0x00000620
        /*017c*/ 	.word	0x000000ff
        /*0180*/ 	.word	0x00000038
        /*0184*/ 	.short	0x0100
        /*0186*/ 	.byte	0x05
	.zero		1


	//   ....[8]....
        /*0188*/ 	.word	0x00000750
        /*018c*/ 	.word	0x000000ff
        /*0190*/ 	.word	0x00000040
        /*0194*/ 	.short	0x0100
        /*0196*/ 	.byte	0x07
	.zero		1


	//   ....[9]....
        /*0198*/ 	.word	0x00000760
        /*019c*/ 	.word	0x000000ff
        /*01a0*/ 	.word	0x00000060
        /*01a4*/ 	.short	0x0100
        /*01a6*/ 	.byte	0x07
	.zero		1


	//   ....[10]....
        /*01a8*/ 	.word	0x00000770
        /*01ac*/ 	.word	0x000000ff
        /*01b0*/ 	.word	0x00000048
        /*01b4*/ 	.short	0x0100
        /*01b6*/ 	.byte	0x07
	.zero		1


	//   ....[11]....
        /*01b8*/ 	.word	0x00000780
        /*01bc*/ 	.word	0x000000ff
        /*01c0*/ 	.word	0x00000068
        /*01c4*/ 	.short	0x0100
        /*01c6*/ 	.byte	0x07
	.zero		1


	//   ....[12]....
        /*01c8*/ 	.word	0x00000790
        /*01cc*/ 	.word	0x000000ff
        /*01d0*/ 	.word	0x00000050
        /*01d4*/ 	.short	0x0100
        /*01d6*/ 	.byte	0x07
	.zero		1


	//   ....[13]....
        /*01d8*/ 	.word	0x000007a0
        /*01dc*/ 	.word	0x000000ff
        /*01e0*/ 	.word	0x00000070
        /*01e4*/ 	.short	0x0100
        /*01e6*/ 	.byte	0x07
	.zero		1


	//   ....[14]....
        /*01e8*/ 	.word	0x000007b0
        /*01ec*/ 	.word	0x000000ff
        /*01f0*/ 	.word	0x00000058
        /*01f4*/ 	.short	0x0100
        /*01f6*/ 	.byte	0x07
	.zero		1


	//   ....[15]....
        /*01f8*/ 	.word	0x000007c0
        /*01fc*/ 	.word	0x000000ff
        /*0200*/ 	.word	0x00000078
        /*0204*/ 	.short	0x0100
        /*0206*/ 	.byte	0x07
	.zero		1


	//   ....[16]....
        /*0208*/ 	.word	0x000008b0
        /*020c*/ 	.word	0x000000ff
        /*0210*/ 	.word	0x00000080
        /*0214*/ 	.short	0x0100
        /*0216*/ 	.byte	0x05
	.zero		1


	//   ....[17]....
        /*0218*/ 	.word	0x000008c0
        /*021c*/ 	.word	0x000000ff
        /*0220*/ 	.word	0x00000088
        /*0224*/ 	.short	0x0100
        /*0226*/ 	.byte	0x05
	.zero		1


	//   ....[18]....
        /*0228*/ 	.word	0x00000a00
        /*022c*/ 	.word	0x000000ff
        /*0230*/ 	.word	0x00000090
        /*0234*/ 	.short	0x0100
        /*0236*/ 	.byte	0x05
	.zero		1


	//   ....[19]....
        /*0238*/ 	.word	0x00000a10
        /*023c*/ 	.word	0x000000ff
        /*0240*/ 	.word	0x000000a0
        /*0244*/ 	.short	0x0100
        /*0246*/ 	.byte	0x05
	.zero		1


	//   ....[20]....
        /*0248*/ 	.word	0x00000a20
        /*024c*/ 	.word	0x000000ff
        /*0250*/ 	.word	0x00000098
        /*0254*/ 	.short	0x0100
        /*0256*/ 	.byte	0x05
	.zero		1


	//   ....[21]....
        /*0258*/ 	.word	0x00000a30
        /*025c*/ 	.word	0x000000ff
        /*0260*/ 	.word	0x000000a8
        /*0264*/ 	.short	0x0100
        /*0266*/ 	.byte	0x05
	.zero		1


	//   ....[22]....
        /*0268*/ 	.word	0x00000b60
        /*026c*/ 	.word	0x000000ff
        /*0270*/ 	.word	0x000000b0
        /*0274*/ 	.short	0x0100
        /*0276*/ 	.byte	0x07
	.zero		1


	//   ....[23]....
        /*0278*/ 	.word	0x00000b70
        /*027c*/ 	.word	0x000000ff
        /*0280*/ 	.word	0x000000d0
        /*0284*/ 	.short	0x0100
        /*0286*/ 	.byte	0x07
	.zero		1


	//   ....[24]....
        /*0288*/ 	.word	0x00000b80
        /*028c*/ 	.word	0x000000ff
        /*0290*/ 	.word	0x000000b8
        /*0294*/ 	.short	0x0100
        /*0296*/ 	.byte	0x07
	.zero		1


	//   ....[25]....
        /*0298*/ 	.word	0x00000b90
        /*029c*/ 	.word	0x000000ff
        /*02a0*/ 	.word	0x000000d8
        /*02a4*/ 	.short	0x0100
        /*02a6*/ 	.byte	0x07
	.zero		1


	//   ....[26]....
        /*02a8*/ 	.word	0x00000ba0
        /*02ac*/ 	.word	0x000000ff
        /*02b0*/ 	.word	0x000000c0
        /*02b4*/ 	.short	0x0100
        /*02b6*/ 	.byte	0x07
	.zero		1


	//   ....[27]....
        /*02b8*/ 	.word	0x00000bb0
        /*02bc*/ 	.word	0x000000ff
        /*02c0*/ 	.word	0x000000e0
        /*02c4*/ 	.short	0x0100
        /*02c6*/ 	.byte	0x07
	.zero		1


	//   ....[28]....
        /*02c8*/ 	.word	0x00000bc0
        /*02cc*/ 	.word	0x000000ff
        /*02d0*/ 	.word	0x000000c8
        /*02d4*/ 	.short	0x0100
        /*02d6*/ 	.byte	0x07
	.zero		1


	//   ....[29]....
        /*02d8*/ 	.word	0x00000bd0
        /*02dc*/ 	.word	0x000000ff
        /*02e0*/ 	.word	0x000000e8
        /*02e4*/ 	.short	0x0100
        /*02e6*/ 	.byte	0x07
	.zero		1


	//   ....[30]....
        /*02e8*/ 	.word	0x00000cc0
        /*02ec*/ 	.word	0x000000ff
        /*02f0*/ 	.word	0x000000f0
        /*02f4*/ 	.short	0x0100
        /*02f6*/ 	.byte	0x05
	.zero		1


	//   ....[31]....
        /*02f8*/ 	.word	0x00000cd0
        /*02fc*/ 	.word	0x000000ff
        /*0300*/ 	.word	0x00000100
        /*0304*/ 	.short	0x0100
        /*0306*/ 	.byte	0x05
	.zero		1


	//   ....[32]....
        /*0308*/ 	.word	0x00000ce0
        /*030c*/ 	.word	0x000000ff
        /*0310*/ 	.word	0x000000f8
        /*0314*/ 	.short	0x0100
        /*0316*/ 	.byte	0x05
	.zero		1


	//   ....[33]....
        /*0318*/ 	.word	0x00000cf0
        /*031c*/ 	.word	0x000000ff
        /*0320*/ 	.word	0x00000108
        /*0324*/ 	.short	0x0100
        /*0326*/ 	.byte	0x05
	.zero		1


	//   ....[34]....
        /*0328*/ 	.word	0x000015d0
        /*032c*/ 	.word	0x00000003
        /*0330*/ 	.word	0x00000100
        /*0334*/ 	.short	0x010a
        /*0336*/ 	.byte	0xff
	.zero		1


	//   ....[35]....
        /*0338*/ 	.word	0x00001600
        /*033c*/ 	.word	0x00000003
        /*0340*/ 	.word	0x000000f0
        /*0344*/ 	.short	0x0101
        /*0346*/ 	.byte	0xff
	.zero		1


	//   ....[36]....
        /*0348*/ 	.word	0x000016d0
        /*034c*/ 	.word	0x000000ff
        /*0350*/ 	.word	0x00000020
        /*0354*/ 	.short	0x010a
        /*0356*/ 	.byte	0x08
	.zero		1


	//   ....[37]....
        /*0358*/ 	.word	0x00001770
        /*035c*/ 	.word	0x000000ff
        /*0360*/ 	.word	0x00000020
        /*0364*/ 	.short	0x010a
        /*0366*/ 	.byte	0x21
	.zero		1


	//   ....[38]....
        /*0368*/ 	.word	0x000018c0
        /*036c*/ 	.word	0x000000ff
        /*0370*/ 	.word	0x00000020
        /*0374*/ 	.short	0x010a
        /*0376*/ 	.byte	0x08
	.zero		1


	//   ....[39]....
        /*0378*/ 	.word	0x00001a90
        /*037c*/ 	.word	0x000000ff
        /*0380*/ 	.word	0x00000088
        /*0384*/ 	.short	0x0101
        /*0386*/ 	.byte	0x04
	.zero		1


	//   ....[40]....
        /*0388*/ 	.word	0x00001ab0
        /*038c*/ 	.word	0x000000ff
        /*0390*/ 	.word	0x00000020
        /*0394*/ 	.short	0x010a
        /*0396*/ 	.byte	0x08
	.zero		1


	//   ....[41]....
        /*0398*/ 	.word	0x00001b30
        /*039c*/ 	.word	0x000000ff
        /*03a0*/ 	.word	0x00000020
        /*03a4*/ 	.short	0x010a
        /*03a6*/ 	.byte	0x21
	.zero		1


	//   ....[42]....
        /*03a8*/ 	.word	0x00001c80
        /*03ac*/ 	.word	0x000000ff
        /*03b0*/ 	.word	0x00000020
        /*03b4*/ 	.short	0x010a
        /*03b6*/ 	.byte	0x08
	.zero		1


	//   ....[43]....
        /*03b8*/ 	.word	0x00001e60
        /*03bc*/ 	.word	0x00000002
        /*03c0*/ 	.word	0x00000090
        /*03c4*/ 	.short	0x010a
        /*03c6*/ 	.byte	0xff
	.zero		1


	//   ....[44]....
        /*03c8*/ 	.word	0x00001f20
        /*03cc*/ 	.word	0x00000002
        /*03d0*/ 	.word	0x00000000
        /*03d4*/ 	.short	0x0101
        /*03d6*/ 	.byte	0xff
	.zero		1


	//   ....[45]....
        /*03d8*/ 	.word	0x00002480
        /*03dc*/ 	.word	0x000000ff
        /*03e0*/ 	.word	0x00000000
        /*03e4*/ 	.short	0x010a
        /*03e6*/ 	.byte	0x05
	.zero		1


	//   ....[46]....
        /*03e8*/ 	.word	0x00002510
        /*03ec*/ 	.word	0x000000ff
        /*03f0*/ 	.word	0x00000000
        /*03f4*/ 	.short	0x010a
        /*03f6*/ 	.byte	0x05
	.zero		1


	//   ....[47]....
        /*03f8*/ 	.word	0x000025a0
        /*03fc*/ 	.word	0x000000ff
        /*0400*/ 	.word	0x00000000
        /*0404*/ 	.short	0x010a
        /*0406*/ 	.byte	0x05
	.zero		1


	//   ....[48]....
        /*0408*/ 	.word	0x00002640
        /*040c*/ 	.word	0x00000000
        /*0410*/ 	.word	0x00000000
        /*0414*/ 	.short	0x010a
        /*0416*/ 	.byte	0xff
	.zero		1


	//   ....[49]....
        /*0418*/ 	.word	0x00002760
        /*041c*/ 	.word	0x00000000
        /*0420*/ 	.word	0x000000f0
        /*0424*/ 	.short	0x010a
        /*0426*/ 	.byte	0xff
	.zero		1


	//   ....[50]....
        /*0428*/ 	.word	0x000027c0
        /*042c*/ 	.word	0x00000004
        /*0430*/ 	.word	0x00000000
        /*0434*/ 	.short	0x0101
        /*0436*/ 	.byte	0xff
	.zero		1


	//   ....[51]....
        /*0438*/ 	.word	0x000027e0
        /*043c*/ 	.word	0x000000ff
        /*0440*/ 	.word	0x000000a0
        /*0444*/ 	.short	0x010a
        /*0446*/ 	.byte	0x05
	.zero		1


	//   ....[52]....
        /*0448*/ 	.word	0x00002900
        /*044c*/ 	.word	0x00000000
        /*0450*/ 	.word	0x00000090
        /*0454*/ 	.short	0x010a
        /*0456*/ 	.byte	0xff
	.zero		1


	//   ....[53]....
        /*0458*/ 	.word	0x00002a10
        /*045c*/ 	.word	0x00000000
        /*0460*/ 	.word	0x00000000
        /*0464*/ 	.short	0x0101
        /*0466*/ 	.byte	0xff
	.zero		1


	//   ....[54]....
        /*0468*/ 	.word	0x00002aa0
        /*046c*/ 	.word	0x000000ff
        /*0470*/ 	.word	0x000000a0
        /*0474*/ 	.short	0x0106
        /*0476*/ 	.byte	0x05
	.zero		1


	//   ....[55]....
        /*0478*/ 	.word	0x00002ac0
        /*047c*/ 	.word	0x000000ff
        /*0480*/ 	.word	0x000000a0
        /*0484*/ 	.short	0x010a
        /*0486*/ 	.byte	0x05
	.zero		1


	//   ....[56]....
        /*0488*/ 	.word	0x00002b50
        /*048c*/ 	.word	0x000000ff
        /*0490*/ 	.word	0x000000a0
        /*0494*/ 	.short	0x0106
        /*0496*/ 	.byte	0x04
	.zero		1


	//   ....[57]....
        /*0498*/ 	.word	0x00002b90
        /*049c*/ 	.word	0x00000000
        /*04a0*/ 	.word	0x000000a0
        /*04a4*/ 	.short	0x010a
        /*04a6*/ 	.byte	0xff
	.zero		1


	//   ....[58]....
        /*04a8*/ 	.word	0x00003150
        /*04ac*/ 	.word	0x00000000
        /*04b0*/ 	.word	0x00000090
        /*04b4*/ 	.short	0x010a
        /*04b6*/ 	.byte	0xff
	.zero		1


	//   ....[59]....
        /*04b8*/ 	.word	0x00003250
        /*04bc*/ 	.word	0x00000003
        /*04c0*/ 	.word	0x00000000
        /*04c4*/ 	.short	0x0101
        /*04c6*/ 	.byte	0xff
	.zero		1


	//   ....[60]....
        /*04c8*/ 	.word	0x00003260
        /*04cc*/ 	.word	0x000000ff
        /*04d0*/ 	.word	0x00000000
        /*04d4*/ 	.short	0x010a
        /*04d6*/ 	.byte	0x07
	.zero		1


	//   ....[61]....
        /*04d8*/ 	.word	0x00003290
        /*04dc*/ 	.word	0x000000ff
        /*04e0*/ 	.word	0x000000d0
        /*04e4*/ 	.short	0x010a
        /*04e6*/ 	.byte	0x06
	.zero		1


	//   ....[62]....
        /*04e8*/ 	.word	0x00003360
        /*04ec*/ 	.word	0x000000ff
        /*04f0*/ 	.word	0x00000000
        /*04f4*/ 	.short	0x010a
        /*04f6*/ 	.byte	0x0b
	.zero		1


	//   ....[63]....
        /*04f8*/ 	.word	0x00003490
        /*04fc*/ 	.word	0x000000ff
        /*0500*/ 	.word	0x00000000
        /*0504*/ 	.short	0x010a
        /*0506*/ 	.byte	0x22
	.zero		1


	//   ....[64]....
        /*0508*/ 	.word	0x00003870
        /*050c*/ 	.word	0x000000ff
        /*0510*/ 	.word	0x00000000
        /*0514*/ 	.short	0x010a
        /*0516*/ 	.byte	0x06
	.zero		1


	//   ....[65]....
        /*0518*/ 	.word	0x00003900
        /*051c*/ 	.word	0x000000ff
        /*0520*/ 	.word	0x00000000
        /*0524*/ 	.short	0x010a
        /*0526*/ 	.byte	0x06
	.zero		1


	//   ....[66]....
        /*0528*/ 	.word	0x00003990
        /*052c*/ 	.word	0x000000ff
        /*0530*/ 	.word	0x00000000
        /*0534*/ 	.short	0x010a
        /*0536*/ 	.byte	0x06
	.zero		1


	//   ....[67]....
        /*0538*/ 	.word	0x00003a20
        /*053c*/ 	.word	0x000000ff
        /*0540*/ 	.word	0x00000000
        /*0544*/ 	.short	0x010a
        /*0546*/ 	.byte	0x07
	.zero		1


	//   ....[68]....
        /*0548*/ 	.word	0x00003ea0
        /*054c*/ 	.word	0x00000000
        /*0550*/ 	.word	0x00000090
        /*0554*/ 	.short	0x010a
        /*0556*/ 	.byte	0xff
	.zero		1


	//   ....[69]....
        /*0558*/ 	.word	0x00003f60
        /*055c*/ 	.word	0x00000000
        /*0560*/ 	.word	0x00000000
        /*0564*/ 	.short	0x0101
        /*0566*/ 	.byte	0xff
	.zero		1


	//   ....[70]....
        /*0568*/ 	.word	0x00004280
        /*056c*/ 	.word	0x000000ff
        /*0570*/ 	.word	0x00000088
        /*0574*/ 	.short	0x010a
        /*0576*/ 	.byte	0x07
	.zero		1


	//   ....[71]....
        /*0578*/ 	.word	0x00004470
        /*057c*/ 	.word	0x000000ff
        /*0580*/ 	.word	0x00000060
        /*0584*/ 	.short	0x010a
        /*0586*/ 	.byte	0x07
	.zero		1


	//   ....[72]....
        /*0588*/ 	.word	0x000045e0
        /*058c*/ 	.word	0x000000ff
        /*0590*/ 	.word	0x00000040
        /*0594*/ 	.short	0x010b
        /*0596*/ 	.byte	0x07
	.zero		1


	//   ....[73]....
        /*0598*/ 	.word	0x000045f0
        /*059c*/ 	.word	0x000000ff
        /*05a0*/ 	.word	0x00000000
        /*05a4*/ 	.short	0x0101
        /*05a6*/ 	.byte	0x08
	.zero		1


	//   ....[74]....
        /*05a8*/ 	.word	0x00004610
        /*05ac*/ 	.word	0x000000ff
        /*05b0*/ 	.word	0x00000068
        /*05b4*/ 	.short	0x010a
        /*05b6*/ 	.byte	0x07
	.zero		1


	//   ....[75]....
        /*05b8*/ 	.word	0x00004770
        /*05bc*/ 	.word	0x000000ff
        /*05c0*/ 	.word	0x00000048
        /*05c4*/ 	.short	0x010b
        /*05c6*/ 	.byte	0x07
	.zero		1


	//   ....[76]....
        /*05c8*/ 	.word	0x00004780
        /*05cc*/ 	.word	0x000000ff
        /*05d0*/ 	.word	0x00000000
        /*05d4*/ 	.short	0x0101
        /*05d6*/ 	.byte	0x08
	.zero		1


	//   ....[77]....
        /*05d8*/ 	.word	0x00004790
        /*05dc*/ 	.word	0x000000ff
        /*05e0*/ 	.word	0x00000070
        /*05e4*/ 	.short	0x010a
        /*05e6*/ 	.byte	0x07
	.zero		1


	//   ....[78]....
        /*05e8*/ 	.word	0x00004930
        /*05ec*/ 	.word	0x000000ff
        /*05f0*/ 	.word	0x00000050
        /*05f4*/ 	.short	0x010b
        /*05f6*/ 	.byte	0x07
	.zero		1


	//   ....[79]....
        /*05f8*/ 	.word	0x000049a0
        /*05fc*/ 	.word	0x000000ff
        /*0600*/ 	.word	0x00000000
        /*0604*/ 	.short	0x0101
        /*0606*/ 	.byte	0x08
	.zero		1


	//   ....[80]....
        /*0608*/ 	.word	0x000049d0
        /*060c*/ 	.word	0x000000ff
        /*0610*/ 	.word	0x00000078
        /*0614*/ 	.short	0x010a
        /*0616*/ 	.byte	0x07
	.zero		1


	//   ....[81]....
        /*0618*/ 	.word	0x00004be0
        /*061c*/ 	.word	0x000000ff
        /*0620*/ 	.word	0x00000058
        /*0624*/ 	.short	0x010b
        /*0626*/ 	.byte	0x07
	.zero		1


	//   ....[82]....
        /*0628*/ 	.word	0x00004c00
        /*062c*/ 	.word	0x000000ff
        /*0630*/ 	.word	0x00000000
        /*0634*/ 	.short	0x0101
        /*0636*/ 	.byte	0x0d
	.zero		1


	//   ....[83]....
        /*0638*/ 	.word	0x00004c30
        /*063c*/ 	.word	0x000000ff
        /*0640*/ 	.word	0x00000060
        /*0644*/ 	.short	0x010a
        /*0646*/ 	.byte	0x07
	.zero		1


	//   ....[84]....
        /*0648*/ 	.word	0x00004c50
        /*064c*/ 	.word	0x000000ff
        /*0650*/ 	.word	0x00000068
        /*0654*/ 	.short	0x010a
        /*0656*/ 	.byte	0x07
	.zero		1


	//   ....[85]....
        /*0658*/ 	.word	0x00004c70
        /*065c*/ 	.word	0x000000ff
        /*0660*/ 	.word	0x00000070
        /*0664*/ 	.short	0x010a
        /*0666*/ 	.byte	0x07
	.zero		1


	//   ....[86]....
        /*0668*/ 	.word	0x00004cb0
        /*066c*/ 	.word	0x00000000
        /*0670*/ 	.word	0x00000078
        /*0674*/ 	.short	0x010a
        /*0676*/ 	.byte	0xff
	.zero		1


	//   ....[87]....
        /*0678*/ 	.word	0x00004fe0
        /*067c*/ 	.word	0x00000000
        /*0680*/ 	.word	0x00000090
        /*0684*/ 	.short	0x010a
        /*0686*/ 	.byte	0xff
	.zero		1


	//   ....[88]....
        /*0688*/ 	.word	0x000050f0
        /*068c*/ 	.word	0x00000000
        /*0690*/ 	.word	0x00000000
        /*0694*/ 	.short	0x0101
        /*0696*/ 	.byte	0xff
	.zero		1


	//   ....[89]....
        /*0698*/ 	.word	0x00005b40
        /*069c*/ 	.word	0x000000ff
        /*06a0*/ 	.word	0x00000040
        /*06a4*/ 	.short	0x010a
        /*06a6*/ 	.byte	0x30
	.zero		1


	//   ....[90]....
        /*06a8*/ 	.word	0x00005b80
        /*06ac*/ 	.word	0x00000058
        /*06b0*/ 	.word	0x000000b0
        /*06b4*/ 	.short	0x010a
        /*06b6*/ 	.byte	0xff
	.zero		1


	//   ....[91]....
        /*06b8*/ 	.word	0x00005c70
        /*06bc*/ 	.word	0x000000ff
        /*06c0*/ 	.word	0x00000040
        /*06c4*/ 	.short	0x010a
        /*06c6*/ 	.byte	0x30
	.zero		1


	//   ....[92]....
        /*06c8*/ 	.word	0x00005d60
        /*06cc*/ 	.word	0x00000058
        /*06d0*/ 	.word	0x000000b0
        /*06d4*/ 	.short	0x010a
        /*06d6*/ 	.byte	0xff
	.zero		1


	//   ....[93]....
        /*06d8*/ 	.word	0x00006530
        /*06dc*/ 	.word	0x00000000
        /*06e0*/ 	.word	0x00000000
        /*06e4*/ 	.short	0x0101
        /*06e6*/ 	.byte	0xff
	.zero		1


	//   ....[94]....
        /*06e8*/ 	.word	0x00006540
        /*06ec*/ 	.word	0x00000003
        /*06f0*/ 	.word	0x00000040
        /*06f4*/ 	.short	0x010a
        /*06f6*/ 	.byte	0xff
	.zero		1


	//   ....[95]....
        /*06f8*/ 	.word	0x00006620
        /*06fc*/ 	.word	0x00000003
        /*0700*/ 	.word	0x00000040
        /*0704*/ 	.short	0x010a
        /*0706*/ 	.byte	0xff
	.zero		1


	//   ....[96]....
        /*0708*/ 	.word	0x00006e80
        /*070c*/ 	.word	0x0000005b
        /*0710*/ 	.word	0x00000000
        /*0714*/ 	.short	0x0101
        /*0716*/ 	.byte	0xff
	.zero		1


	//   ....[97]....
        /*0718*/ 	.word	0x00006ea0
        /*071c*/ 	.word	0x0000005c
        /*0720*/ 	.word	0x00000040
        /*0724*/ 	.short	0x010a
        /*0726*/ 	.byte	0xff
	.zero		1


	//   ....[98]....
        /*0728*/ 	.word	0x00006f70
        /*072c*/ 	.word	0x0000005c
        /*0730*/ 	.word	0x00000040
        /*0734*/ 	.short	0x010a
        /*0736*/ 	.byte	0xff
	.zero		1


	//   ....[99]....
        /*0738*/ 	.word	0x000077d0
        /*073c*/ 	.word	0x0000005b
        /*0740*/ 	.word	0x00000000
        /*0744*/ 	.short	0x0101
        /*0746*/ 	.byte	0xff
	.zero		1


	//   ....[100]....
        /*0748*/ 	.word	0x000077f0
        /*074c*/ 	.word	0x0000005c
        /*0750*/ 	.word	0x00000040
        /*0754*/ 	.short	0x010a
        /*0756*/ 	.byte	0xff
	.zero		1


	//   ....[101]....
        /*0758*/ 	.word	0x000078c0
        /*075c*/ 	.word	0x0000005c
        /*0760*/ 	.word	0x00000040
        /*0764*/ 	.short	0x010a
        /*0766*/ 	.byte	0xff
	.zero		1


	//   ....[102]....
        /*0768*/ 	.word	0x00007c00
        /*076c*/ 	.word	0x000000ff
        /*0770*/ 	.word	0x00000000
        /*0774*/ 	.short	0x0101
        /*0776*/ 	.byte	0x05
	.zero		1


	//   ....[103]....
        /*0778*/ 	.word	0x00008180
        /*077c*/ 	.word	0x00000002
        /*0780*/ 	.word	0x00000000
        /*0784*/ 	.short	0x0101
        /*0786*/ 	.byte	0xff
	.zero		1


	//   ....[104]....
        /*0788*/ 	.word	0x000083f0
        /*078c*/ 	.word	0x000000ff
        /*0790*/ 	.word	0x00000000
        /*0794*/ 	.short	0x0101
        /*0796*/ 	.byte	0x04
	.zero		1


	//   ....[105]....
        /*0798*/ 	.word	0x00008410
        /*079c*/ 	.word	0x00000003
        /*07a0*/ 	.word	0x00000100
        /*07a4*/ 	.short	0x010a
        /*07a6*/ 	.byte	0xff
	.zero		1


	//   ....[106]....
        /*07a8*/ 	.word	0x00008470
        /*07ac*/ 	.word	0x00000002
        /*07b0*/ 	.word	0x00000020
        /*07b4*/ 	.short	0x010a
        /*07b6*/ 	.byte	0xff
	.zero		1


	//   ....[107]....
        /*07b8*/ 	.word	0x000084d0
        /*07bc*/ 	.word	0x00000002
        /*07c0*/ 	.word	0x00000020
        /*07c4*/ 	.short	0x010a
        /*07c6*/ 	.byte	0xff
	.zero		1


	//   ....[108]....
        /*07c8*/ 	.word	0x00008520
        /*07cc*/ 	.word	0x00000002
        /*07d0*/ 	.word	0x00000090
        /*07d4*/ 	.short	0x010a
        /*07d6*/ 	.byte	0xff
	.zero		1


	//   ....[109]....
        /*07d8*/ 	.word	0x00008580
        /*07dc*/ 	.word	0x00000000
        /*07e0*/ 	.word	0x00000000
        /*07e4*/ 	.short	0x010a
        /*07e6*/ 	.byte	0xff
	.zero		1


	//   ....[110]....
        /*07e8*/ 	.word	0x000085e0
        /*07ec*/ 	.word	0x00000000
        /*07f0*/ 	.word	0x00000000
        /*07f4*/ 	.short	0x010a
        /*07f6*/ 	.byte	0xff
	.zero		1


	//   ....[111]....
        /*07f8*/ 	.word	0x00008640
        /*07fc*/ 	.word	0x00000000
        /*0800*/ 	.word	0x00000000
        /*0804*/ 	.short	0x010a
        /*0806*/ 	.byte	0xff
	.zero		1


	//   ....[112]....
        /*0808*/ 	.word	0x00008690
        /*080c*/ 	.word	0x00000000
        /*0810*/ 	.word	0x000000f0
        /*0814*/ 	.short	0x010a
        /*0816*/ 	.byte	0xff
	.zero		1


	//   ....[113]....
        /*0818*/ 	.word	0x000086f0
        /*081c*/ 	.word	0x00000000
        /*0820*/ 	.word	0x000000a0
        /*0824*/ 	.short	0x010a
        /*0826*/ 	.byte	0xff
	.zero		1


	//   ....[114]....
        /*0828*/ 	.word	0x00008740
        /*082c*/ 	.word	0x00000000
        /*0830*/ 	.word	0x00000090
        /*0834*/ 	.short	0x010a
        /*0836*/ 	.byte	0xff
	.zero		1


	//   ....[115]....
        /*0838*/ 	.word	0x000087a0
        /*083c*/ 	.word	0x00000000
        /*0840*/ 	.word	0x000000a0
        /*0844*/ 	.short	0x010a
        /*0846*/ 	.byte	0xff
	.zero		1


	//   ....[116]....
        /*0848*/ 	.word	0x000087f0
        /*084c*/ 	.word	0x00000000
        /*0850*/ 	.word	0x00000090
        /*0854*/ 	.short	0x010a
        /*0856*/ 	.byte	0xff
	.zero		1


	//   ....[117]....
        /*0858*/ 	.word	0x00008850
        /*085c*/ 	.word	0x00000003
        /*0860*/ 	.word	0x000000d0
        /*0864*/ 	.short	0x010a
        /*0866*/ 	.byte	0xff
	.zero		1


	//   ....[118]....
        /*0868*/ 	.word	0x000088b0
        /*086c*/ 	.word	0x00000000
        /*0870*/ 	.word	0x00000000
        /*0874*/ 	.short	0x010a
        /*0876*/ 	.byte	0xff
	.zero		1


	//   ....[119]....
        /*0878*/ 	.word	0x00008910
        /*087c*/ 	.word	0x00000000
        /*0880*/ 	.word	0x00000000
        /*0884*/ 	.short	0x010a
        /*0886*/ 	.byte	0xff
	.zero		1


	//   ....[120]....
        /*0888*/ 	.word	0x00008970
        /*088c*/ 	.word	0x00000000
        /*0890*/ 	.word	0x00000000
        /*0894*/ 	.short	0x010a
        /*0896*/ 	.byte	0xff
	.zero		1


	//   ....[121]....
        /*0898*/ 	.word	0x000089d0
        /*089c*/ 	.word	0x00000000
        /*08a0*/ 	.word	0x00000000
        /*08a4*/ 	.short	0x010a
        /*08a6*/ 	.byte	0xff
	.zero		1


	//   ....[122]....
        /*08a8*/ 	.word	0x00008a30
        /*08ac*/ 	.word	0x00000000
        /*08b0*/ 	.word	0x00000000
        /*08b4*/ 	.short	0x010a
        /*08b6*/ 	.byte	0xff
	.zero		1


	//   ....[123]....
        /*08b8*/ 	.word	0x00008a80
        /*08bc*/ 	.word	0x00000000
        /*08c0*/ 	.word	0x00000090
        /*08c4*/ 	.short	0x010a
        /*08c6*/ 	.byte	0xff
	.zero		1


	//   ....[124]....
        /*08c8*/ 	.word	0x00008ae0
        /*08cc*/ 	.word	0x00000000
        /*08d0*/ 	.word	0x00000088
        /*08d4*/ 	.short	0x010a
        /*08d6*/ 	.byte	0xff
	.zero		1


	//   ....[125]....
        /*08d8*/ 	.word	0x00008b40
        /*08dc*/ 	.word	0x00000003
        /*08e0*/ 	.word	0x00000060
        /*08e4*/ 	.short	0x010a
        /*08e6*/ 	.byte	0xff
	.zero		1


	//   ....[126]....
        /*08e8*/ 	.word	0x00008ba0
        /*08ec*/ 	.word	0x00000003
        /*08f0*/ 	.word	0x00000068
        /*08f4*/ 	.short	0x010a
        /*08f6*/ 	.byte	0xff
	.zero		1


	//   ....[127]....
        /*08f8*/ 	.word	0x00008c00
        /*08fc*/ 	.word	0x00000003
        /*0900*/ 	.word	0x00000070
        /*0904*/ 	.short	0x010a
        /*0906*/ 	.byte	0xff
	.zero		1


	//   ....[128]....
        /*0908*/ 	.word	0x00008c60
        /*090c*/ 	.word	0x00000003
        /*0910*/ 	.word	0x00000078
        /*0914*/ 	.short	0x010a
        /*0916*/ 	.byte	0xff
	.zero		1


	//   ....[129]....
        /*0918*/ 	.word	0x00008cc0
        /*091c*/ 	.word	0x00000000
        /*0920*/ 	.word	0x00000060
        /*0924*/ 	.short	0x010a
        /*0926*/ 	.byte	0xff
	.zero		1


	//   ....[130]....
        /*0928*/ 	.word	0x00008d20
        /*092c*/ 	.word	0x00000000
        /*0930*/ 	.word	0x00000068
        /*0934*/ 	.short	0x010a
        /*0936*/ 	.byte	0xff
	.zero		1


	//   ....[131]....
        /*0938*/ 	.word	0x00008d80
        /*093c*/ 	.word	0x00000000
        /*0940*/ 	.word	0x00000070
        /*0944*/ 	.short	0x010a
        /*0946*/ 	.byte	0xff
	.zero		1


	//   ....[132]....
        /*0948*/ 	.word	0x00008dd0
        /*094c*/ 	.word	0x00000000
        /*0950*/ 	.word	0x00000090
        /*0954*/ 	.short	0x010a
        /*0956*/ 	.byte	0xff
	.zero		1


	//   ....[133]....
        /*0958*/ 	.word	0x00008e30
        /*095c*/ 	.word	0x00000000
        /*0960*/ 	.word	0x00000040
        /*0964*/ 	.short	0x010a
        /*0966*/ 	.byte	0xff
	.zero		1


	//   ....[134]....
        /*0968*/ 	.word	0x00008e80
        /*096c*/ 	.word	0x00000058
        /*0970*/ 	.word	0x000000b0
        /*0974*/ 	.short	0x010a
        /*0976*/ 	.byte	0xff
	.zero		1


	//   ....[135]....
        /*0978*/ 	.word	0x00008ed0
        /*097c*/ 	.word	0x00000003
        /*0980*/ 	.word	0x00000040
        /*0984*/ 	.short	0x010a
        /*0986*/ 	.byte	0xff
	.zero		1


	//   ....[136]....
        /*0988*/ 	.word	0x00008f20
        /*098c*/ 	.word	0x0000005c
        /*0990*/ 	.word	0x00000040
        /*0994*/ 	.short	0x010a
        /*0996*/ 	.byte	0xff
	.zero		1


	//   ....[137]....
        /*0998*/ 	.word	0x00008f70
        /*099c*/ 	.word	0x0000005c
        /*09a0*/ 	.word	0x00000040
        /*09a4*/ 	.short	0x010a
        /*09a6*/ 	.byte	0xff
	.zero		1


	//----- nvinfo : EIATTR_NUM_MBARRIERS
	.align		4
.L_47:
        /*09a8*/ 	.byte	0x03, 0x38
        /*09aa*/ 	.short	0x0022


	//----- nvinfo : EIATTR_EXIT_INSTR_OFFSETS
	.align		4
        /*09ac*/ 	.byte	0x04, 0x1c
        /*09ae*/ 	.short	(.L_49 - .L_48)


	//   ....[0]....
.L_48:
        /*09b0*/ 	.word	0x00002670


	//   ....[1]....
        /*09b4*/ 	.word	0x00002b60


	//   ....[2]....
        /*09b8*/ 	.word	0x00002bc0


	//   ....[3]....
        /*09bc*/ 	.word	0x00003c80


	//   ....[4]....
        /*09c0*/ 	.word	0x00004ce0


	//   ....[5]....
        /*09c4*/ 	.word	0x00004d20


	//   ....[6]....
        /*09c8*/ 	.word	0x000082e0


	//   ....[7]....
        /*09cc*/ 	.word	0x00008360


	//   ....[8]....
        /*09d0*/ 	.word	0x00008390


	//   ....[9]....
        /*09d4*/ 	.word	0x00008400


	//----- nvinfo : EIATTR_MAX_THREADS
	.align		4
.L_49:
        /*09d8*/ 	.byte	0x04, 0x05
        /*09da*/ 	.short	(.L_51 - .L_50)
.L_50:
        /*09dc*/ 	.word	0x00000100
        /*09e0*/ 	.word	0x00000001
        /*09e4*/ 	.word	0x00000001


	//----- nvinfo : EIATTR_CRS_STACK_SIZE
	.align		4
.L_51:
        /*09e8*/ 	.byte	0x04, 0x1e
        /*09ea*/ 	.short	(.L_53 - .L_52)
.L_52:
        /*09ec*/ 	.word	0x00000000


	//----- nvinfo : EIATTR_CBANK_PARAM_SIZE
	.align		4
.L_53:
        /*09f0*/ 	.byte	0x03, 0x19
        /*09f2*/ 	.short	0x0800


	//----- nvinfo : EIATTR_PARAM_CBANK
	.align		4
        /*09f4*/ 	.byte	0x04, 0x0a
        /*09f6*/ 	.short	(.L_55 - .L_54)
	.align		4
.L_54:
        /*09f8*/ 	.word	index@(.nv.constant0._ZN7cutlass13device_kernelINS_4gemm6kernel13GemmUniversalIN4cute5tupleIJiiiiEEENS1_10collective13CollectiveMmaINS1_35MainloopSm100TmaUmmaWarpSpecializedILi4ELi2ELi4ENS5_IJNS4_1CILi1EEESB_SB_EEEEENS5_IJNSA_ILi128EEENSA_ILi64EEESF_EEENS_10tfloat32_tENS5_IJlSB_lEEESH_SI_NS4_8TiledMMAINS4_8MMA_AtomIJNS4_17SM100_MMA_TF32_SSISH_SH_fLi128ELi64ELNS4_4UMMA5MajorE0ELSN_0ELNSM_7ScaleInE0ELSO_0EEEEEENS4_6LayoutISC_NS5_IJNSA_ILi0EEESS_SS_EEEEENS5_IJNS4_10UnderscoreESV_SV_EEEEENS4_13SM90_TMA_LOADENS4_14ComposedLayoutINS4_7SwizzleILi3ELi4ELi3EEENS4_18smem_ptr_flag_bitsILi32EEENSR_INS5_IJNSA_ILi8EEENSA_ILi32EEEEEENS5_IJS15_SB_EEEEEEEvNS4_8identityESY_S19_vS1A_EENS_8epilogue10collective18CollectiveEpilogueINS1C_23Sm100TmaWarpSpecializedILi4ELi2ELi16ELb1ELb0EEEJSG_NS5_IJNSR_ISE_SB_EENSR_INSA_ILi16EEESB_EEEEESH_SI_SH_SI_NS1C_6fusion15FusionCallbacksIS1G_NS1L_17LinearCombinationISH_fSH_fLNS_15FloatRoundStyleE2EEESG_S1K_JEEENS4_5SM1004TMEM4LOAD26SM100_TMEM_LOAD_32dp32b16xESY_NSZ_INS10_ILi2ELi4ELi3EEES13_NSR_INS5_IJS14_S1I_EEENS5_IJS1I_SB_EEEEEEENS4_39AutoVectorizingCopyWithAssumedAlignmentILi128EEENS4_14SM90_TMA_STOREES1Z_S21_S21_EEEvvEEEEvNT_6ParamsE)
        /*09fc*/ 	.short	0x0380
        /*09fe*/ 	.short	0x0800


	//----- nvinfo : EIATTR_SW_WAR
	.align		4
.L_55:
        /*0a00*/ 	.byte	0x04, 0x36
        /*0a02*/ 	.short	(.L_57 - .L_56)
.L_56:
        /*0a04*/ 	.word	0x00000008
.L_57:


//--------------------- .nv.callgraph             --------------------------
	.section	.nv.callgraph,"",@"SHT_CUDA_CALLGRAPH"
	.align	4
	.sectionentsize	8
	.align		4
        /*0000*/ 	.word	0x00000000
	.align		4
        /*0004*/ 	.word	0xffffffff
	.align		4
        /*0008*/ 	.word	index@(_ZN7cutlass13device_kernelINS_4gemm6kernel13GemmUniversalIN4cute5tupleIJiiiiEEENS1_10collective13CollectiveMmaINS1_35MainloopSm100TmaUmmaWarpSpecializedILi4ELi2ELi4ENS5_IJNS4_1CILi1EEESB_SB_EEEEENS5_IJNSA_ILi128EEENSA_ILi64EEESF_EEENS_10tfloat32_tENS5_IJlSB_lEEESH_SI_NS4_8TiledMMAINS4_8MMA_AtomIJNS4_17SM100_MMA_TF32_SSISH_SH_fLi128ELi64ELNS4_4UMMA5MajorE0ELSN_0ELNSM_7ScaleInE0ELSO_0EEEEEENS4_6LayoutISC_NS5_IJNSA_ILi0EEESS_SS_EEEEENS5_IJNS4_10UnderscoreESV_SV_EEEEENS4_13SM90_TMA_LOADENS4_14ComposedLayoutINS4_7SwizzleILi3ELi4ELi3EEENS4_18smem_ptr_flag_bitsILi32EEENSR_INS5_IJNSA_ILi8EEENSA_ILi32EEEEEENS5_IJS15_SB_EEEEEEEvNS4_8identityESY_S19_vS1A_EENS_8epilogue10collective18CollectiveEpilogueINS1C_23Sm100TmaWarpSpecializedILi4ELi2ELi16ELb1ELb0EEEJSG_NS5_IJNSR_ISE_SB_EENSR_INSA_ILi16EEESB_EEEEESH_SI_SH_SI_NS1C_6fusion15FusionCallbacksIS1G_NS1L_17LinearCombinationISH_fSH_fLNS_15FloatRoundStyleE2EEESG_S1K_JEEENS4_5SM1004TMEM4LOAD26SM100_TMEM_LOAD_32dp32b16xESY_NSZ_INS10_ILi2ELi4ELi3EEES13_NSR_INS5_IJS14_S1I_EEENS5_IJS1I_SB_EEEEEEENS4_39AutoVectorizingCopyWithAssumedAlignmentILi128EEENS4_14SM90_TMA_STOREES1Z_S21_S21_EEEvvEEEEvNT_6ParamsE)
	.align		4
        /*000c*/ 	.word	index@(__assertfail)
	.align		4
        /*0010*/ 	.word	0x00000000
	.align		4
        /*0014*/ 	.word	0xfffffffe
	.align		4
        /*0018*/ 	.word	0x00000000
	.align		4
        /*001c*/ 	.word	0xfffffffd
	.align		4
        /*0020*/ 	.word	0x00000000
	.align		4
        /*0024*/ 	.word	0xfffffffc


//--------------------- .nv.constant4             --------------------------
	.section	.nv.constant4,"a",@progbits
	.align	8
	.align		8
.nv.constant4:
        /*0000*/ 	.dword	__assertfail
	.align		8
        /*0008*/ 	.dword	__unnamed_1
	.align		8
        /*0010*/ 	.dword	__unnamed_2
	.align		8
        /*0018*/ 	.dword	_ZN40_INTERNAL_3bfbfff0_4_k_cu_b4fdd367_185384cuda3std3__45__cpo5beginE
	.align		8
        /*0020*/ 	.dword	_ZN40_INTERNAL_3bfbfff0_4_k_cu_b4fdd367_185384cuda3std3__45__cpo3endE
	.align		8
        /*0028*/ 	.dword	_ZN40_INTERNAL_3bfbfff0_4_k_cu_b4fdd367_185384cuda3std3__45__cpo6cbeginE
	.align		8
        /*0030*/ 	.dword	_ZN40_INTERNAL_3bfbfff0_4_k_cu_b4fdd367_185384cuda3std3__45__cpo4cendE
	.align		8
        /*0038*/ 	.dword	_ZN40_INTERNAL_3bfbfff0_4_k_cu_b4fdd367_185384cuda3std3__442_GLOBAL__N__3bfbfff0_4_k_cu_b4fdd367_185386ignoreE
	.align		8
        /*0040*/ 	.dword	_ZN40_INTERNAL_3bfbfff0_4_k_cu_b4fdd367_185384cuda3std3__419piecewise_constructE
	.align		8
        /*0048*/ 	.dword	_ZN40_INTERNAL_3bfbfff0_4_k_cu_b4fdd367_185384cuda3std3__48in_placeE
	.align		8
        /*0050*/ 	.dword	_ZN40_INTERNAL_3bfbfff0_4_k_cu_b4fdd367_185384cuda3std6ranges3__45__cpo4swapE
	.align		8
        /*0058*/ 	.dword	_ZN40_INTERNAL_3bfbfff0_4_k_cu_b4fdd367_185384cuda3std6ranges3__45__cpo9iter_moveE
	.align		8
        /*0060*/ 	.dword	_ZN40_INTERNAL_3bfbfff0_4_k_cu_b4fdd367_185384cute7productE
	.align		8
        /*0068*/ 	.dword	_ZN40_INTERNAL_3bfbfff0_4_k_cu_b4fdd367_185384cute1_E
	.align		8
        /*0070*/ 	.dword	$str$25
	.align		8
        /*0078*/ 	.dword	$str$26
	.align		8
        /*0080*/ 	.dword	$str$27
	.align		8
        /*0088*/ 	.dword	$str$28


//--------------------- .text._ZN7cutlass13device_kernelINS_4gemm6kernel13GemmUniversalIN4cute5tupleIJiiiiEEENS1_10collective13CollectiveMmaINS1_35MainloopSm100TmaUmmaWarpSpecializedILi4ELi2ELi4ENS5_IJNS4_1CILi1EEESB_SB_EEEEENS5_IJNSA_ILi128EEENSA_ILi64EEESF_EEENS_10tfloat32_tENS5_IJlSB_lEEESH_SI_NS4_8TiledMMAINS4_8MMA_AtomIJNS4_17SM100_MMA_TF32_SSISH_SH_fLi128ELi64ELNS4_4UMMA5MajorE0ELSN_0ELNSM_7ScaleInE0ELSO_0EEEEEENS4_6LayoutISC_NS5_IJNSA_ILi0EEESS_SS_EEEEENS5_IJNS4_10UnderscoreESV_SV_EEEEENS4_13SM90_TMA_LOADENS4_14ComposedLayoutINS4_7SwizzleILi3ELi4ELi3EEENS4_18smem_ptr_flag_bitsILi32EEENSR_INS5_IJNSA_ILi8EEENSA_ILi32EEEEEENS5_IJS15_SB_EEEEEEEvNS4_8identityESY_S19_vS1A_EENS_8epilogue10collective18CollectiveEpilogueINS1C_23Sm100TmaWarpSpecializedILi4ELi2ELi16ELb1ELb0EEEJSG_NS5_IJNSR_ISE_SB_EENSR_INSA_ILi16EEESB_EEEEESH_SI_SH_SI_NS1C_6fusion15FusionCallbacksIS1G_NS1L_17LinearCombinationISH_fSH_fLNS_15FloatRoundStyleE2EEESG_S1K_JEEENS4_5SM1004TMEM4LOAD26SM100_TMEM_LOAD_32dp32b16xESY_NSZ_INS10_ILi2ELi4ELi3EEES13_NSR_INS5_IJS14_S1I_EEENS5_IJS1I_SB_EEEEEEENS4_39AutoVectorizingCopyWithAssumedAlignmentILi128EEENS4_14SM90_TMA_STOREES1Z_S21_S21_EEEvvEEEEvNT_6ParamsE --------------------------
	.section	.text._ZN7cutlass13device_kernelINS_4gemm6kernel13GemmUniversalIN4cute5tupleIJiiiiEEENS1_10collective13CollectiveMmaINS1_35MainloopSm100TmaUmmaWarpSpecializedILi4ELi2ELi4ENS5_IJNS4_1CILi1EEESB_SB_EEEEENS5_IJNSA_ILi128EEENSA_ILi64EEESF_EEENS_10tfloat32_tENS5_IJlSB_lEEESH_SI_NS4_8TiledMMAINS4_8MMA_AtomIJNS4_17SM100_MMA_TF32_SSISH_SH_fLi128ELi64ELNS4_4UMMA5MajorE0ELSN_0ELNSM_7ScaleInE0ELSO_0EEEEEENS4_6LayoutISC_NS5_IJNSA_ILi0EEESS_SS_EEEEENS5_IJNS4_10UnderscoreESV_SV_EEEEENS4_13SM90_TMA_LOADENS4_14ComposedLayoutINS4_7SwizzleILi3ELi4ELi3EEENS4_18smem_ptr_flag_bitsILi32EEENSR_INS5_IJNSA_ILi8EEENSA_ILi32EEEEEENS5_IJS15_SB_EEEEEEEvNS4_8identityESY_S19_vS1A_EENS_8epilogue10collective18CollectiveEpilogueINS1C_23Sm100TmaWarpSpecializedILi4ELi2ELi16ELb1ELb0EEEJSG_NS5_IJNSR_ISE_SB_EENSR_INSA_ILi16EEESB_EEEEESH_SI_SH_SI_NS1C_6fusion15FusionCallbacksIS1G_NS1L_17LinearCombinationISH_fSH_fLNS_15FloatRoundStyleE2EEESG_S1K_JEEENS4_5SM1004TMEM4LOAD26SM100_TMEM_LOAD_32dp32b16xESY_NSZ_INS10_ILi2ELi4ELi3EEES13_NSR_INS5_IJS14_S1I_EEENS5_IJS1I_SB_EEEEEEENS4_39AutoVectorizingCopyWithAssumedAlignmentILi128EEENS4_14SM90_TMA_STOREES1Z_S21_S21_EEEvvEEEEvNT_6ParamsE,"ax",@progbits
	.align	128
.text._ZN7cutlass13device_kernelINS_4gemm6kernel13GemmUniversalIN4cute5tupleIJiiiiEEENS1_10collective13CollectiveMmaINS1_35MainloopSm100TmaUmmaWarpSpecializedILi4ELi2ELi4ENS5_IJNS4_1CILi1EEESB_SB_EEEEENS5_IJNSA_ILi128EEENSA_ILi64EEESF_EEENS_10tfloat32_tENS5_IJlSB_lEEESH_SI_NS4_8TiledMMAINS4_8MMA_AtomIJNS4_17SM100_MMA_TF32_SSISH_SH_fLi128ELi64ELNS4_4UMMA5MajorE0ELSN_0ELNSM_7ScaleInE0ELSO_0EEEEEENS4_6LayoutISC_NS5_IJNSA_ILi0EEESS_SS_EEEEENS5_IJNS4_10UnderscoreESV_SV_EEEEENS4_13SM90_TMA_LOADENS4_14ComposedLayoutINS4_7SwizzleILi3ELi4ELi3EEENS4_18smem_ptr_flag_bitsILi32EEENSR_INS5_IJNSA_ILi8EEENSA_ILi32EEEEEENS5_IJS15_SB_EEEEEEEvNS4_8identityESY_S19_vS1A_EENS_8epilogue10collective18CollectiveEpilogueINS1C_23Sm100TmaWarpSpecializedILi4ELi2ELi16ELb1ELb0EEEJSG_NS5_IJNSR_ISE_SB_EENSR_INSA_ILi16EEESB_EEEEESH_SI_SH_SI_NS1C_6fusion15FusionCallbacksIS1G_NS1L_17LinearCombinationISH_fSH_fLNS_15FloatRoundStyleE2EEESG_S1K_JEEENS4_5SM1004TMEM4LOAD26SM100_TMEM_LOAD_32dp32b16xESY_NSZ_INS10_ILi2ELi4ELi3EEES13_NSR_INS5_IJS14_S1I_EEENS5_IJS1I_SB_EEEEEEENS4_39AutoVectorizingCopyWithAssumedAlignmentILi128EEENS4_14SM90_TMA_STOREES1Z_S21_S21_EEEvvEEEEvNT_6ParamsE:
        .type           _ZN7cutlass13device_kernelINS_4gemm6kernel13GemmUniversalIN4cute5tupleIJiiiiEEENS1_10collective13CollectiveMmaINS1_35MainloopSm100TmaUmmaWarpSpecializedILi4ELi2ELi4ENS5_IJNS4_1CILi1EEESB_SB_EEEEENS5_IJNSA_ILi128EEENSA_ILi64EEESF_EEENS_10tfloat32_tENS5_IJlSB_lEEESH_SI_NS4_8TiledMMAINS4_8MMA_AtomIJNS4_17SM100_MMA_TF32_SSISH_SH_fLi128ELi64ELNS4_4UMMA5MajorE0ELSN_0ELNSM_7ScaleInE0ELSO_0EEEEEENS4_6LayoutISC_NS5_IJNSA_ILi0EEESS_SS_EEEEENS5_IJNS4_10UnderscoreESV_SV_EEEEENS4_13SM90_TMA_LOADENS4_14ComposedLayoutINS4_7SwizzleILi3ELi4ELi3EEENS4_18smem_ptr_flag_bitsILi32EEENSR_INS5_IJNSA_ILi8EEENSA_ILi32EEEEEENS5_IJS15_SB_EEEEEEEvNS4_8identityESY_S19_vS1A_EENS_8epilogue10collective18CollectiveEpilogueINS1C_23Sm100TmaWarpSpecializedILi4ELi2ELi16ELb1ELb0EEEJSG_NS5_IJNSR_ISE_SB_EENSR_INSA_ILi16EEESB_EEEEESH_SI_SH_SI_NS1C_6fusion15FusionCallbacksIS1G_NS1L_17LinearCombinationISH_fSH_fLNS_15FloatRoundStyleE2EEESG_S1K_JEEENS4_5SM1004TMEM4LOAD26SM100_TMEM_LOAD_32dp32b16xESY_NSZ_INS10_ILi2ELi4ELi3EEES13_NSR_INS5_IJS14_S1I_EEENS5_IJS1I_SB_EEEEEEENS4_39AutoVectorizingCopyWithAssumedAlignmentILi128EEENS4_14SM90_TMA_STOREES1Z_S21_S21_EEEvvEEEEvNT_6ParamsE,@function
        .size           _ZN7cutlass13device_kernelINS_4gemm6kernel13GemmUniversalIN4cute5tupleIJiiiiEEENS1_10collective13CollectiveMmaINS1_35MainloopSm100TmaUmmaWarpSpecializedILi4ELi2ELi4ENS5_IJNS4_1CILi1EEESB_SB_EEEEENS5_IJNSA_ILi128EEENSA_ILi64EEESF_EEENS_10tfloat32_tENS5_IJlSB_lEEESH_SI_NS4_8TiledMMAINS4_8MMA_AtomIJNS4_17SM100_MMA_TF32_SSISH_SH_fLi128ELi64ELNS4_4UMMA5MajorE0ELSN_0ELNSM_7ScaleInE0ELSO_0EEEEEENS4_6LayoutISC_NS5_IJNSA_ILi0EEESS_SS_EEEEENS5_IJNS4_10UnderscoreESV_SV_EEEEENS4_13SM90_TMA_LOADENS4_14ComposedLayoutINS4_7SwizzleILi3ELi4ELi3EEENS4_18smem_ptr_flag_bitsILi32EEENSR_INS5_IJNSA_ILi8EEENSA_ILi32EEEEEENS5_IJS15_SB_EEEEEEEvNS4_8identityESY_S19_vS1A_EENS_8epilogue10collective18CollectiveEpilogueINS1C_23Sm100TmaWarpSpecializedILi4ELi2ELi16ELb1ELb0EEEJSG_NS5_IJNSR_ISE_SB_EENSR_INSA_ILi16EEESB_EEEEESH_SI_SH_SI_NS1C_6fusion15FusionCallbacksIS1G_NS1L_17LinearCombinationISH_fSH_fLNS_15FloatRoundStyleE2EEESG_S1K_JEEENS4_5SM1004TMEM4LOAD26SM100_TMEM_LOAD_32dp32b16xESY_NSZ_INS10_ILi2ELi4ELi3EEES13_NSR_INS5_IJS14_S1I_EEENS5_IJS1I_SB_EEEEEEENS4_39AutoVectorizingCopyWithAssumedAlignmentILi128EEENS4_14SM90_TMA_STOREES1Z_S21_S21_EEEvvEEEEvNT_6ParamsE,(.L_x_176 - _ZN7cutlass13device_kernelINS_4gemm6kernel13GemmUniversalIN4cute5tupleIJiiiiEEENS1_10collective13CollectiveMmaINS1_35MainloopSm100TmaUmmaWarpSpecializedILi4ELi2ELi4ENS5_IJNS4_1CILi1EEESB_SB_EEEEENS5_IJNSA_ILi128EEENSA_ILi64EEESF_EEENS_10tfloat32_tENS5_IJlSB_lEEESH_SI_NS4_8TiledMMAINS4_8MMA_AtomIJNS4_17SM100_MMA_TF32_SSISH_SH_fLi128ELi64ELNS4_4UMMA5MajorE0ELSN_0ELNSM_7ScaleInE0ELSO_0EEEEEENS4_6LayoutISC_NS5_IJNSA_ILi0EEESS_SS_EEEEENS5_IJNS4_10UnderscoreESV_SV_EEEEENS4_13SM90_TMA_LOADENS4_14ComposedLayoutINS4_7SwizzleILi3ELi4ELi3EEENS4_18smem_ptr_flag_bitsILi32EEENSR_INS5_IJNSA_ILi8EEENSA_ILi32EEEEEENS5_IJS15_SB_EEEEEEEvNS4_8identityESY_S19_vS1A_EENS_8epilogue10collective18CollectiveEpilogueINS1C_23Sm100TmaWarpSpecializedILi4ELi2ELi16ELb1ELb0EEEJSG_NS5_IJNSR_ISE_SB_EENSR_INSA_ILi16EEESB_EEEEESH_SI_SH_SI_NS1C_6fusion15FusionCallbacksIS1G_NS1L_17LinearCombinationISH_fSH_fLNS_15FloatRoundStyleE2EEESG_S1K_JEEENS4_5SM1004TMEM4LOAD26SM100_TMEM_LOAD_32dp32b16xESY_NSZ_INS10_ILi2ELi4ELi3EEES13_NSR_INS5_IJS14_S1I_EEENS5_IJS1I_SB_EEEEEEENS4_39AutoVectorizingCopyWithAssumedAlignmentILi128EEENS4_14SM90_TMA_STOREES1Z_S21_S21_EEEvvEEEEvNT_6ParamsE)
        .other          _ZN7cutlass13device_kernelINS_4gemm6kernel13GemmUniversalIN4cute5tupleIJiiiiEEENS1_10collective13CollectiveMmaINS1_35MainloopSm100TmaUmmaWarpSpecializedILi4ELi2ELi4ENS5_IJNS4_1CILi1EEESB_SB_EEEEENS5_IJNSA_ILi128EEENSA_ILi64EEESF_EEENS_10tfloat32_tENS5_IJlSB_lEEESH_SI_NS4_8TiledMMAINS4_8MMA_AtomIJNS4_17SM100_MMA_TF32_SSISH_SH_fLi128ELi64ELNS4_4UMMA5MajorE0ELSN_0ELNSM_7ScaleInE0ELSO_0EEEEEENS4_6LayoutISC_NS5_IJNSA_ILi0EEESS_SS_EEEEENS5_IJNS4_10UnderscoreESV_SV_EEEEENS4_13SM90_TMA_LOADENS4_14ComposedLayoutINS4_7SwizzleILi3ELi4ELi3EEENS4_18smem_ptr_flag_bitsILi32EEENSR_INS5_IJNSA_ILi8EEENSA_ILi32EEEEEENS5_IJS15_SB_EEEEEEEvNS4_8identityESY_S19_vS1A_EENS_8epilogue10collective18CollectiveEpilogueINS1C_23Sm100TmaWarpSpecializedILi4ELi2ELi16ELb1ELb0EEEJSG_NS5_IJNSR_ISE_SB_EENSR_INSA_ILi16EEESB_EEEEESH_SI_SH_SI_NS1C_6fusion15FusionCallbacksIS1G_NS1L_17LinearCombinationISH_fSH_fLNS_15FloatRoundStyleE2EEESG_S1K_JEEENS4_5SM1004TMEM4LOAD26SM100_TMEM_LOAD_32dp32b16xESY_NSZ_INS10_ILi2ELi4ELi3EEES13_NSR_INS5_IJS14_S1I_EEENS5_IJS1I_SB_EEEEEEENS4_39AutoVectorizingCopyWithAssumedAlignmentILi128EEENS4_14SM90_TMA_STOREES1Z_S21_S21_EEEvvEEEEvNT_6ParamsE,@"STO_CUDA_ENTRY STV_DEFAULT"
_ZN7cutlass13device_kernelINS_4gemm6kernel13GemmUniversalIN4cute5tupleIJiiiiEEENS1_10collective13CollectiveMmaINS1_35MainloopSm100TmaUmmaWarpSpecializedILi4ELi2ELi4ENS5_IJNS4_1CILi1EEESB_SB_EEEEENS5_IJNSA_ILi128EEENSA_ILi64EEESF_EEENS_10tfloat32_tENS5_IJlSB_lEEESH_SI_NS4_8TiledMMAINS4_8MMA_AtomIJNS4_17SM100_MMA_TF32_SSISH_SH_fLi128ELi64ELNS4_4UMMA5MajorE0ELSN_0ELNSM_7ScaleInE0ELSO_0EEEEEENS4_6LayoutISC_NS5_IJNSA_ILi0EEESS_SS_EEEEENS5_IJNS4_10UnderscoreESV_SV_EEEEENS4_13SM90_TMA_LOADENS4_14ComposedLayoutINS4_7SwizzleILi3ELi4ELi3EEENS4_18smem_ptr_flag_bitsILi32EEENSR_INS5_IJNSA_ILi8EEENSA_ILi32EEEEEENS5_IJS15_SB_EEEEEEEvNS4_8identityESY_S19_vS1A_EENS_8epilogue10collective18CollectiveEpilogueINS1C_23Sm100TmaWarpSpecializedILi4ELi2ELi16ELb1ELb0EEEJSG_NS5_IJNSR_ISE_SB_EENSR_INSA_ILi16EEESB_EEEEESH_SI_SH_SI_NS1C_6fusion15FusionCallbacksIS1G_NS1L_17LinearCombinationISH_fSH_fLNS_15FloatRoundStyleE2EEESG_S1K_JEEENS4_5SM1004TMEM4LOAD26SM100_TMEM_LOAD_32dp32b16xESY_NSZ_INS10_ILi2ELi4ELi3EEES13_NSR_INS5_IJS14_S1I_EEENS5_IJS1I_SB_EEEEEEENS4_39AutoVectorizingCopyWithAssumedAlignmentILi128EEENS4_14SM90_TMA_STOREES1Z_S21_S21_EEEvvEEEEvNT_6ParamsE:
[----:B------:R-:W1:Y:S01]  /*0000*/  LDC R1, c[0x0][0x37c] ;  /* 0x0000df00ff017b82 */ /* 0x000e620000000800 */
[----:B------:R-:W2:Y:S01]  /*0010*/  S2R R81, SR_TID.X ;  /* 0x0000000000517919 */ /* 0x000ea20000002100 */
[----:B------:R-:W3:Y:S01]  /*0020*/  LDCU.64 UR4, c[0x0][0x890] ;  /* 0x00011200ff0477ac */ /* 0x000ee20008000a00 */
[----:B------:R-:W-:Y:S02]  /*0030*/  PRMT R67, RZ, 0x7610, R67 ;  /* 0x00007610ff437816 */ /* 0x000fe40000000043 */
[----:B------:R-:W-:Y:S01]  /*0040*/  ELECT P5, URZ, PT ;  /* 0x0000000000ff782f */ /* 0x000fe200038a0000 */
[----:B------:R-:W4:Y:S01]  /*0050*/  LDCU.64 UR46, c[0x0][0x358] ;  /* 0x00006b00ff2e77ac */ /* 0x000f220008000a00 */
[----:B---3--:R-:W-:-:S04]  /*0060*/  UISETP.NE.U32.AND UP0, UPT, UR4, URZ, UPT ;  /* 0x000000ff0400728c */ /* 0x008fc8000bf05070 */
[----:B------:R-:W-:Y:S01]  /*0070*/  UISETP.NE.AND.EX UP0, UPT, UR5, URZ, UPT, UP0 ;  /* 0x000000ff0500728c */ /* 0x000fe2000bf05300 */
[----:B--2---:R-:W-:-:S05]  /*0080*/  SHF.R.U32.HI R72, RZ, 0x5, R81 ;  /* 0x00000005ff487819 */ /* 0x004fca0000011651 */
[----:B------:R-:W2:Y:S02]  /*0090*/  SHFL.IDX PT, R0, R72, RZ, 0x1f ;  /* 0x00001fff48007589 */ /* 0x000ea400000e0000 */
[----:B--2---:R-:W-:Y:S01]  /*00a0*/  R2UR UR8, R0 ;  /* 0x00000000000872ca */ /* 0x004fe200000e0000 */
[----:B-1--4-:R-:W-:-:S14]  /*00b0*/  BRA.U UP0, `(.L_x_0) ;  /* 0x00000001002c7547 */ /* 0x012fdc000b800000 */
[----:B------:R-:W1:Y:S02]  /*00c0*/  LDCU.64 UR6, c[0x0][0x888] ;  /* 0x00011100ff0677ac */ /* 0x000e640008000a00 */
[----:B-1----:R-:W-:-:S04]  /*00d0*/  UISETP.NE.U32.AND UP0, UPT, UR6, URZ, UPT ;  /* 0x000000ff0600728c */ /* 0x002fc8000bf05070 */
[----:B------:R-:W-:-:S09]  /*00e0*/  UISETP.NE.AND.EX UP0, UPT, UR7, URZ, UPT, UP0 ;  /* 0x000000ff0700728c */ /* 0x000fd2000bf05300 */
[----:B------:R-:W-:Y:S05]  /*00f0*/  BRA.U !UP0, `(.L_x_1) ;  /* 0x0000000108107547 */ /* 0x000fea000b800000 */
[----:B------:R-:W1:Y:S02]  /*0100*/  LDC.64 R2, c[0x0][0x888] ;  /* 0x00022200ff027b82 */ /* 0x000e640000000a00 */
[----:B-1----:R1:W5:Y:S01]  /*0110*/  LDG.E R35, desc[UR46][R2.64] ;  /* 0x0000002e02237981 */ /* 0x002362000c1e1900 */
[----:B------:R-:W-:Y:S01]  /*0120*/  HFMA2 R67, -RZ, RZ, 0, 5.9604644775390625e-08 ;  /* 0x00000001ff437431 */ /* 0x000fe200000001ff */
[----:B------:R-:W-:Y:S05]  /*0130*/  BRA `(.L_x_0) ;  /* 0x00000000000c7947 */ /* 0x000fea0003800000 */
.L_x_1:
[----:B------:R-:W1:Y:S01]  /*0140*/  LDCU UR6, c[0x0][0x880] ;  /* 0x00011000ff0677ac */ /* 0x000e620008000800 */
[----:B------:R-:W-:Y:S01]  /*0150*/  HFMA2 R67, -RZ, RZ, 0, 5.9604644775390625e-08 ;  /* 0x00000001ff437431 */ /* 0x000fe200000001ff */
[----:B-1----:R-:W-:-:S07]  /*0160*/  MOV R35, UR6 ;  /* 0x0000000600237c02 */ /* 0x002fce0008000f00 */
.L_x_0:
[----:B------:R-:W2:Y:S02]  /*0170*/  LDCU.64 UR6, c[0x0][0x8b0] ;  /* 0x00011600ff0677ac */ /* 0x000ea40008000a00 */
[----:B--2---:R-:W-:-:S04]  /*0180*/  UISETP.NE.U32.AND UP0, UPT, UR6, URZ, UPT ;  /* 0x000000ff0600728c */ /* 0x004fc8000bf05070 */
[----:B------:R-:W-:-:S09]  /*0190*/  UISETP.NE.AND.EX UP0, UPT, UR7, URZ, UPT, UP0 ;  /* 0x000000ff0700728c */ /* 0x000fd2000bf05300 */
[----:B------:R-:W-:Y:S05]  /*01a0*/  BRA.U UP0, `(.L_x_2) ;  /* 0x0000000100247547 */ /* 0x000fea000b800000 */
[----:B------:R-:W2:Y:S02]  /*01b0*/  LDCU.64 UR6, c[0x0][0x8a8] ;  /* 0x00011500ff0677ac */ /* 0x000ea40008000a00 */
[----:B--2---:R-:W-:-:S04]  /*01c0*/  UISETP.NE.U32.AND UP0, UPT, UR6, URZ, UPT ;  /* 0x000000ff0600728c */ /* 0x004fc8000bf05070 */
[----:B------:R-:W-:-:S09]  /*01d0*/  UISETP.NE.AND.EX UP0, UPT, UR7, URZ, UPT, UP0 ;  /* 0x000000ff0700728c */ /* 0x000fd2000bf05300 */
[----:B------:R-:W-:Y:S05]  /*01e0*/  BRA.U !UP0, `(.L_x_3) ;  /* 0x00000001080c7547 */ /* 0x000fea000b800000 */
[----:B------:R-:W2:Y:S02]  /*01f0*/  LDC.64 R32, c[0x0][0x8a8] ;  /* 0x00022a00ff207b82 */ /* 0x000ea40000000a00 */
[----:B--2---:R2:W5:Y:S01]  /*0200*/  LDG.E R32, desc[UR46][R32.64] ;  /* 0x0000002e20207981 */ /* 0x004562000c1e1900 */
[----:B------:R-:W-:Y:S05]  /*0210*/  BRA `(.L_x_2) ;  /* 0x0000000000087947 */ /* 0x000fea0003800000 */
.L_x_3:
[----:B------:R-:W2:Y:S02]  /*0220*/  LDCU UR6, c[0x0][0x8a0] ;  /* 0x00011400ff0677ac */ /* 0x000ea40008000800 */
[----:B--2---:R-:W-:Y:S02]  /*0230*/  MOV R32, UR6 ;  /* 0x0000000600207c02 */ /* 0x004fe40008000f00 */
.L_x_2:
[----:B------:R-:W-:Y:S01]  /*0240*/  IMAD.U32 R0, RZ, RZ, UR8 ;  /* 0x00000008ff007e24 */ /* 0x000fe2000f8e00ff */
[----:B------:R-:W-:Y:S04]  /*0250*/  BSSY.RECONVERGENT B0, `(.L_x_4) ;  /* 0x000000c000007945 */ /* 0x000fe80003800200 */
[C---:B------:R-:W-:Y:S02]  /*0260*/  ISETP.NE.OR P1, PT, R0.reuse, 0x1, !P5 ;  /* 0x000000010000780c */ /* 0x040fe40006f25670 */
[----:B------:R-:W-:-:S11]  /*0270*/  ISETP.NE.OR P0, PT, R0, 0x3, !P5 ;  /* 0x000000030000780c */ /* 0x000fd60006f05670 */
[----:B------:R-:W-:Y:S05]  /*0280*/  @P1 BRA `(.L_x_5) ;  /* 0x0000000000201947 */ /* 0x000fea0003800000 */
[----:B------:R-:W3:Y:S02]  /*0290*/  LDCU.64 UR6, c[0x0][0x348] ;  /* 0x00006900ff0677ac */ /* 0x000ee40008000a00 */
[----:B---3--:R-:W-:Y:S02]  /*02a0*/  UIADD3 UR10, UP1, UPT, UR6, 0x80, URZ ;  /* 0x00000080060a7890 */ /* 0x008fe4000ff3e0ff */
[----:B------:R-:W-:Y:S02]  /*02b0*/  UIADD3 UR6, UP0, UPT, UR6, 0x180, URZ ;  /* 0x0000018006067890 */ /* 0x000fe4000ff1e0ff */
[----:B------:R-:W-:Y:S02]  /*02c0*/  UIADD3.X UR11, UPT, UPT, URZ, UR7, URZ, UP1, !UPT ;  /* 0x00000007ff0b7290 */ /* 0x000fe40008ffe4ff */
[----:B------:R-:W-:-:S07]  /*02d0*/  UIADD3.X UR7, UPT, UPT, URZ, UR7, URZ, UP0, !UPT ;  /* 0x00000007ff077290 */ /* 0x000fce00087fe4ff */
[----:B------:R3:W-:Y:S02]  /*02e0*/  UTMACCTL.PF [UR10] ;  /* 0x000000000a0079b9 */ /* 0x0007e40008040000 */
[----:B------:R3:W-:Y:S02]  /*02f0*/  UTMACCTL.PF [UR6] ;  /* 0x00000000060079b9 */ /* 0x0007e40008040000 */
[----:B---3--:R-:W-:Y:S01]  /*0300*/  NOP ;  /* 0x0000000000007918 */ /* 0x008fe20000000000 */
.L_x_5:
[----:B------:R-:W-:Y:S05]  /*0310*/  BSYNC.RECONVERGENT B0 ;  /* 0x0000000000007941 */ /* 0x000fea0003800200 */
.L_x_4:
[----:B------:R-:W-:Y:S04]  /*0320*/  BSSY.RECONVERGENT B0, `(.L_x_6) ;  /* 0x000000a000007945 */ /* 0x000fe80003800200 */
        /* <DEDUP_REMOVED lines=9> */
.L_x_7:
[----:B------:R-:W-:Y:S05]  /*03c0*/  BSYNC.RECONVERGENT B0 ;  /* 0x0000000000007941 */ /* 0x000fea0003800200 */
.L_x_6:
[----:B------:R-:W3:Y:S01]  /*03d0*/  LDCU.64 UR6, c[0x0][0x888] ;  /* 0x00011100ff0677ac */ /* 0x000ee20008000a00 */
[----:B------:R-:W-:Y:S02]  /*03e0*/  UISETP.EQ.U32.AND UP1, UPT, UR4, URZ, UPT ;  /* 0x000000ff0400728c */ /* 0x000fe4000bf22070 */
[----:B------:R-:W-:Y:S02]  /*03f0*/  UPLOP3.LUT UP2, UPT, UPT, UPT, UPT, 0x80, 0x8 ;  /* 0x000000000008789c */ /* 0x000fe40003f4f070 */
[----:B---3--:R-:W-:-:S04]  /*0400*/  UISETP.NE.U32.AND UP0, UPT, UR6, URZ, UPT ;  /* 0x000000ff0600728c */ /* 0x008fc8000bf05070 */
[----:B------:R-:W-:-:S04]  /*0410*/  UISETP.NE.AND.EX UP0, UPT, UR7, URZ, UPT, UP0 ;  /* 0x000000ff0700728c */ /* 0x000fc8000bf05300 */
[----:B------:R-:W-:-:S04]  /*0420*/  UISETP.EQ.OR.EX UP3, UPT, UR5, URZ, !UP0, UP1 ;  /* 0x000000ff0500728c */ /* 0x000fc8000c762710 */
[----:B------:R-:W-:-:S05]  /*0430*/  UP2UR UR50, UPR, URZ, 0x8 ;  /* 0x00000008ff327883 */ /* 0x000fca0008000000 */
[----:B------:R-:W-:Y:S07]  /*0440*/  BRA.U !UP3, `(.L_x_8) ;  /* 0x000000010b207547 */ /* 0x000fee000b800000 */
[----:B------:R-:W-:Y:S01]  /*0450*/  UISETP.NE.U32.AND UP2, UPT, UR4, URZ, UPT ;  /* 0x000000ff0400728c */ /* 0x000fe2000bf45070 */
[----:B-----5:R-:W-:Y:S01]  /*0460*/  FSETP.NEU.AND P0, PT, R35, RZ, PT ;  /* 0x000000ff2300720b */ /* 0x020fe20003f0d000 */
[----:B------:R-:W-:Y:S02]  /*0470*/  USEL UR4, URZ, 0xffffffff, UP0 ;  /* 0xffffffffff047887 */ /* 0x000fe40008000000 */
[----:B------:R-:W-:-:S10]  /*0480*/  UISETP.NE.AND.EX UP2, UPT, UR5, URZ, UPT, UP2 ;  /* 0x000000ff0500728c */ /* 0x000fd4000bf45320 */
[----:B------:R-:W-:Y:S01]  /*0490*/  VOTEU.ANY UP1, P0 ;  /* 0x0000000000ff7886 */ /* 0x000fe20000020100 */
[----:B------:R-:W-:-:S04]  /*04a0*/  @!UP2 USEL UR4, URZ, 0xffffffff, UP1 ;  /* 0xffffffffff04a887 */ /* 0x000fc80008800000 */
[----:B------:R-:W-:-:S04]  /*04b0*/  ULOP3.LUT UR4, UR4, 0x1, URZ, 0xc0, !UPT ;  /* 0x0000000104047892 */ /* 0x000fc8000f8ec0ff */
[----:B------:R-:W-:-:S11]  /*04c0*/  UISETP.NE.U32.AND UP2, UPT, UR4, 0x1, UPT ;  /* 0x000000010400788c */ /* 0x000fd6000bf45070 */
.L_x_8:
[----:B-1----:R-:W1:Y:S01]  /*04d0*/  SHFL.IDX PT, R2, R72, RZ, 0x1f ;  /* 0x00001fff48027589 */ /* 0x002e6200000e0000 */
[----:B------:R-:W-:-:S04]  /*04e0*/  UISETP.NE.AND UP1, UPT, UR8, 0x2, UPT ;  /* 0x000000020800788c */ /* 0x000fc8000bf25270 */
[----:B------:R-:W-:Y:S01]  /*04f0*/  USEL UR6, URZ, 0x1, UP1 ;  /* 0x00000001ff067887 */ /* 0x000fe20008800000 */
[----:B-1----:R-:W-:-:S13]  /*0500*/  ISETP.NE.AND P0, PT, R2, RZ, PT ;  /* 0x000000ff0200720c */ /* 0x002fda0003f05270 */
[----:B------:R-:W-:Y:S05]  /*0510*/  @P0 BRA `(.L_x_9) ;  /* 0x0000000000480947 */ /* 0x000fea0003800000 */
[----:B------:R-:W1:Y:S01]  /*0520*/  S2UR UR5, SR_CgaCtaId ;  /* 0x00000000000579c3 */ /* 0x000e620000008800 */
[----:B------:R-:W-:Y:S01]  /*0530*/  UMOV UR7, 0x400 ;  /* 0x0000040000077882 */ /* 0x000fe20000000000 */
[----:B------:R-:W-:Y:S01]  /*0540*/  UMOV UR4, 0x1 ;  /* 0x0000000100047882 */ /* 0x000fe20000000000 */
[----:B------:R-:W-:Y:S01]  /*0550*/  ELECT P0, URZ, PT ;  /* 0x0000000000ff782f */ /* 0x000fe20003800000 */
[----:B------:R-:W-:-:S04]  /*0560*/  UIADD3 UR10, UPT, UPT, -UR4, 0x100000, URZ ;  /* 0x00100000040a7890 */ /* 0x000fc8000fffe1ff */
[----:B------:R-:W-:Y:S02]  /*0570*/  USHF.L.U32 UR11, UR10, 0xb, URZ ;  /* 0x0000000b0a0b7899 */ /* 0x000fe400080006ff */
[----:B------:R-:W-:Y:S02]  /*0580*/  USHF.L.U32 UR10, UR10, 0x1, URZ ;  /* 0x000000010a0a7899 */ /* 0x000fe400080006ff */
[----:B-1----:R-:W-:Y:S01]  /*0590*/  ULEA UR5, UR5, UR7, 0x18 ;  /* 0x0000000705057291 */ /* 0x002fe2000f8ec0ff */
[----:B------:R-:W1:Y:S11]  /*05a0*/  FENCE.VIEW.ASYNC.S ;  /* 0x00000000000073c6 */ /* 0x000e760000000000 */
[----:B-1----:R1:W3:Y:S01]  /*05b0*/  SYNCS.EXCH.64 URZ, [UR5], UR10 ;  /* 0x0000000a05ff75b2 */ /* 0x0022e20008000100 */
[----:B------:R1:W4:Y:S01]  /*05c0*/  SYNCS.EXCH.64 URZ, [UR5+0x20], UR10 ;  /* 0x0000200a05ff75b2 */ /* 0x0003220008000100 */
[----:B------:R1:W1:Y:S01]  /*05d0*/  SYNCS.EXCH.64 URZ, [UR5+0x8], UR10 ;  /* 0x0000080a05ff75b2 */ /* 0x0002620008000100 */
[----:B------:R1:W1:Y:S01]  /*05e0*/  SYNCS.EXCH.64 URZ, [UR5+0x28], UR10 ;  /* 0x0000280a05ff75b2 */ /* 0x0002620008000100 */
[----:B------:R1:W1:Y:S01]  /*05f0*/  SYNCS.EXCH.64 URZ, [UR5+0x10], UR10 ;  /* 0x0000100a05ff75b2 */ /* 0x0002620008000100 */
[----:B------:R1:W1:Y:S01]  /*0600*/  SYNCS.EXCH.64 URZ, [UR5+0x30], UR10 ;  /* 0x0000300a05ff75b2 */ /* 0x0002620008000100 */
[----:B------:R1:W1:Y:S01]  /*0610*/  SYNCS.EXCH.64 URZ, [UR5+0x18], UR10 ;  /* 0x0000180a05ff75b2 */ /* 0x0002620008000100 */
[----:B------:R1:W1:Y:S01]  /*0620*/  SYNCS.EXCH.64 URZ, [UR5+0x38], UR10 ;  /* 0x0000380a05ff75b2 */ /* 0x0002620008000100 */
[----:B------:R-:W-:Y:S01]  /*0630*/  NOP ;  /* 0x0000000000007918 */ /* 0x000fe20000000000 */
.L_x_9:
[----:B------:R-:W2:Y:S01]  /*0640*/  SHFL.IDX PT, R2, R72, RZ, 0x1f ;  /* 0x00001fff48027589 */ /* 0x000ea200000e0000 */
[----:B------:R-:W-:Y:S01]  /*0650*/  NOP ;  /* 0x0000000000007918 */ /* 0x000fe20000000000 */
[----:B--2---:R-:W-:-:S13]  /*0660*/  ISETP.NE.AND P0, PT, R2, 0x1, PT ;  /* 0x000000010200780c */ /* 0x004fda0003f05270 */
[----:B------:R-:W-:Y:S05]  /*0670*/  @P0 BRA `(.L_x_10) ;  /* 0x0000000000580947 */ /* 0x000fea0003800000 */
[----:B------:R-:W2:Y:S01]  /*0680*/  S2UR UR7, SR_CgaCtaId ;  /* 0x00000000000779c3 */ /* 0x000ea20000008800 */
[----:B------:R-:W-:Y:S01]  /*0690*/  UMOV UR9, 0x400 ;  /* 0x0000040000097882 */ /* 0x000fe20000000000 */
[----:B-1----:R-:W-:Y:S01]  /*06a0*/  UMOV UR5, 0x20 ;  /* 0x0000002000057882 */ /* 0x002fe20000000000 */
[----:B------:R-:W-:Y:S01]  /*06b0*/  UMOV UR4, 0x80 ;  /* 0x0000008000047882 */ /* 0x000fe20000000000 */
[----:B------:R-:W-:-:S04]  /*06c0*/  UIADD3 UR10, UPT, UPT, -UR5, 0x100000, URZ ;  /* 0x00100000050a7890 */ /* 0x000fc8000fffe1ff */
[----:B------:R-:W-:Y:S02]  /*06d0*/  USHF.L.U32 UR11, UR10, 0xb, URZ ;  /* 0x0000000b0a0b7899 */ /* 0x000fe400080006ff */
[----:B------:R-:W-:Y:S02]  /*06e0*/  USHF.L.U32 UR10, UR10, 0x1, URZ ;  /* 0x000000010a0a7899 */ /* 0x000fe400080006ff */
[----:B------:R-:W-:-:S04]  /*06f0*/  UIADD3 UR4, UPT, UPT, -UR4, 0x100000, URZ ;  /* 0x0010000004047890 */ /* 0x000fc8000fffe1ff */
[----:B------:R-:W-:Y:S02]  /*0700*/  USHF.L.U32 UR5, UR4, 0xb, URZ ;  /* 0x0000000b04057899 */ /* 0x000fe400080006ff */
[----:B------:R-:W-:Y:S01]  /*0710*/  USHF.L.U32 UR4, UR4, 0x1, URZ ;  /* 0x0000000104047899 */ /* 0x000fe200080006ff */
[----:B------:R-:W-:Y:S01]  /*0720*/  ELECT P0, URZ, PT ;  /* 0x0000000000ff782f */ /* 0x000fe20003800000 */
[----:B--2---:R-:W-:Y:S01]  /*0730*/  ULEA UR7, UR7, UR9, 0x18 ;  /* 0x0000000907077291 */ /* 0x004fe2000f8ec0ff */
[----:B------:R-:W1:Y:S11]  /*0740*/  FENCE.VIEW.ASYNC.S ;  /* 0x00000000000073c6 */ /* 0x000e760000000000 */
[----:B-1----:R2:W1:Y:S01]  /*0750*/  SYNCS.EXCH.64 URZ, [UR7+0x40], UR10 ;  /* 0x0000400a07ff75b2 */ /* 0x0024620008000100 */
[----:B------:R2:W1:Y:S01]  /*0760*/  SYNCS.EXCH.64 URZ, [UR7+0x60], UR4 ;  /* 0x0000600407ff75b2 */ /* 0x0004620008000100 */
[----:B------:R2:W1:Y:S01]  /*0770*/  SYNCS.EXCH.64 URZ, [UR7+0x48], UR10 ;  /* 0x0000480a07ff75b2 */ /* 0x0004620008000100 */
[----:B------:R2:W1:Y:S01]  /*0780*/  SYNCS.EXCH.64 URZ, [UR7+0x68], UR4 ;  /* 0x0000680407ff75b2 */ /* 0x0004620008000100 */
[----:B------:R2:W1:Y:S01]  /*0790*/  SYNCS.EXCH.64 URZ, [UR7+0x50], UR10 ;  /* 0x0000500a07ff75b2 */ /* 0x0004620008000100 */
[----:B------:R2:W1:Y:S01]  /*07a0*/  SYNCS.EXCH.64 URZ, [UR7+0x70], UR4 ;  /* 0x0000700407ff75b2 */ /* 0x0004620008000100 */
[----:B------:R2:W1:Y:S01]  /*07b0*/  SYNCS.EXCH.64 URZ, [UR7+0x58], UR10 ;  /* 0x0000580a07ff75b2 */ /* 0x0004620008000100 */
[----:B------:R2:W1:Y:S02]  /*07c0*/  SYNCS.EXCH.64 URZ, [UR7+0x78], UR4 ;  /* 0x0000780407ff75b2 */ /* 0x0004640008000100 */
[----:B--2---:R-:W-:Y:S01]  /*07d0*/  NOP ;  /* 0x0000000000007918 */ /* 0x004fe20000000000 */
.L_x_10:
[----:B------:R-:W2:Y:S01]  /*07e0*/  SHFL.IDX PT, R2, R72, RZ, 0x1f ;  /* 0x00001fff48027589 */ /* 0x000ea200000e0000 */
[----:B------:R-:W-:Y:S01]  /*07f0*/  NOP ;  /* 0x0000000000007918 */ /* 0x000fe20000000000 */
[----:B--2---:R-:W-:-:S13]  /*0800*/  ISETP.NE.AND P0, PT, R2, 0x3, PT ;  /* 0x000000030200780c */ /* 0x004fda0003f05270 */
[----:B------:R-:W-:Y:S05]  /*0810*/  @P0 BRA `(.L_x_11) ;  /* 0x0000000000300947 */ /* 0x000fea0003800000 */
[----:B-1----:R-:W1:Y:S01]  /*0820*/  S2UR UR5, SR_CgaCtaId ;  /* 0x00000000000579c3 */ /* 0x002e620000008800 */
        /* <DEDUP_REMOVED lines=8> */
[----:B-1----:R2:W1:Y:S01]  /*08b0*/  SYNCS.EXCH.64 URZ, [UR5+0x80], UR10 ;  /* 0x0000800a05ff75b2 */ /* 0x0024620008000100 */
[----:B------:R2:W1:Y:S02]  /*08c0*/  SYNCS.EXCH.64 URZ, [UR5+0x88], UR10 ;  /* 0x0000880a05ff75b2 */ /* 0x0004640008000100 */
[----:B--2---:R-:W-:Y:S01]  /*08d0*/  NOP ;  /* 0x0000000000007918 */ /* 0x004fe20000000000 */
.L_x_11:
[----:B------:R-:W2:Y:S01]  /*08e0*/  SHFL.IDX PT, R2, R72, RZ, 0x1f ;  /* 0x00001fff48027589 */ /* 0x000ea200000e0000 */
[----:B------:R-:W-:Y:S01]  /*08f0*/  NOP ;  /* 0x0000000000007918 */ /* 0x000fe20000000000 */
[----:B--2---:R-:W-:-:S13]  /*0900*/  ISETP.NE.AND P0, PT, R2, 0x4, PT ;  /* 0x000000040200780c */ /* 0x004fda0003f05270 */
[----:B------:R-:W-:Y:S05]  /*0910*/  @P0 BRA `(.L_x_12) ;  /* 0x00000000004c0947 */ /* 0x000fea0003800000 */
[----:B-1----:R-:W1:Y:S01]  /*0920*/  S2UR UR5, SR_CgaCtaId ;  /* 0x00000000000579c3 */ /* 0x002e620000008800 */
[----:B------:R-:W-:Y:S01]  /*0930*/  UMOV UR9, 0x100 ;  /* 0x0000010000097882 */ /* 0x000fe20000000000 */
[----:B------:R-:W-:Y:S01]  /*0940*/  UMOV UR7, 0x400 ;  /* 0x0000040000077882 */ /* 0x000fe20000000000 */
[----:B------:R-:W-:Y:S01]  /*0950*/  USEL UR9, UR9, 0xe0, UP2 ;  /* 0x000000e009097887 */ /* 0x000fe20009000000 */
[----:B------:R-:W-:Y:S01]  /*0960*/  UMOV UR4, 0x1 ;  /* 0x0000000100047882 */ /* 0x000fe20000000000 */
[----:B------:R-:W-:Y:S01]  /*0970*/  ELECT P0, URZ, PT ;  /* 0x0000000000ff782f */ /* 0x000fe20003800000 */
[----:B------:R-:W-:-:S04]  /*0980*/  UIADD3 UR10, UPT, UPT, -UR4, 0x100000, URZ ;  /* 0x00100000040a7890 */ /* 0x000fc8000fffe1ff */
[----:B------:R-:W-:Y:S02]  /*0990*/  USHF.L.U32 UR11, UR10, 0xb, URZ ;  /* 0x0000000b0a0b7899 */ /* 0x000fe400080006ff */
[----:B------:R-:W-:Y:S02]  /*09a0*/  USHF.L.U32 UR10, UR10, 0x1, URZ ;  /* 0x000000010a0a7899 */ /* 0x000fe400080006ff */
[----:B------:R-:W-:-:S04]  /*09b0*/  UIADD3 UR12, UPT, UPT, -UR9, 0x100000, URZ ;  /* 0x00100000090c7890 */ /* 0x000fc8000fffe1ff */
[----:B------:R-:W-:Y:S02]  /*09c0*/  USHF.L.U32 UR13, UR12, 0xb, URZ ;  /* 0x0000000b0c0d7899 */ /* 0x000fe400080006ff */
[----:B------:R-:W-:Y:S02]  /*09d0*/  USHF.L.U32 UR12, UR12, 0x1, URZ ;  /* 0x000000010c0c7899 */ /* 0x000fe400080006ff */
[----:B-1----:R-:W-:Y:S01]  /*09e0*/  ULEA UR5, UR5, UR7, 0x18 ;  /* 0x0000000705057291 */ /* 0x002fe2000f8ec0ff */
[----:B------:R-:W1:Y:S11]  /*09f0*/  FENCE.VIEW.ASYNC.S ;  /* 0x00000000000073c6 */ /* 0x000e760000000000 */
[----:B-1----:R2:W1:Y:S01]  /*0a00*/  SYNCS.EXCH.64 URZ, [UR5+0x90], UR10 ;  /* 0x0000900a05ff75b2 */ /* 0x0024620008000100 */
[----:B------:R2:W1:Y:S01]  /*0a10*/  SYNCS.EXCH.64 URZ, [UR5+0xa0], UR12 ;  /* 0x0000a00c05ff75b2 */ /* 0x0004620008000100 */
[----:B------:R2:W1:Y:S01]  /*0a20*/  SYNCS.EXCH.64 URZ, [UR5+0x98], UR10 ;  /* 0x0000980a05ff75b2 */ /* 0x0004620008000100 */
[----:B------:R2:W1:Y:S02]  /*0a30*/  SYNCS.EXCH.64 URZ, [UR5+0xa8], UR12 ;  /* 0x0000a80c05ff75b2 */ /* 0x0004640008000100 */
[----:B--2---:R-:W-:Y:S01]  /*0a40*/  NOP ;  /* 0x0000000000007918 */ /* 0x004fe20000000000 */
.L_x_12:
        /* <DEDUP_REMOVED lines=26> */
.L_x_13:
        /* <DEDUP_REMOVED lines=18> */
.L_x_14:
[----:B-1----:R-:W1:Y:S01]  /*0d10*/  S2UR UR5, SR_CTAID.X ;  /* 0x00000000000579c3 */ /* 0x002e620000002500 */
[----:B------:R-:W-:-:S05]  /*0d20*/  CS2R.32 R68, SR_CgaSize ;  /* 0x0000000000447805 */ /* 0x000fca0000008a00 */
[----:B------:R-:W-:-:S05]  /*0d30*/  IMAD R68, R68, -0xa0, RZ ;  /* 0xffffff6044447824 */ /* 0x000fca00078e02ff */
[----:B------:R-:W-:-:S14]  /*0d40*/  R2UR UR9, R68 ;  /* 0x00000000440972ca */ /* 0x000fdc00000e0000 */
[----:B------:R-:W2:Y:S01]  /*0d50*/  LDCU UR9, c[0x0][UR9+0x2b0] ;  /* 0x00005600090977ac */ /* 0x000ea20008000800 */
[----:B------:R-:W-:Y:S01]  /*0d60*/  NOP ;  /* 0x0000000000007918 */ /* 0x000fe20000000000 */
[----:B------:R-:W-:-:S05]  /*0d70*/  CS2R.32 R68, SR_CgaSize ;  /* 0x0000000000447805 */ /* 0x000fca0000008a00 */
[----:B------:R-:W-:-:S05]  /*0d80*/  IMAD R68, R68, -0xa0, RZ ;  /* 0xffffff6044447824 */ /* 0x000fca00078e02ff */
[----:B------:R-:W-:-:S14]  /*0d90*/  R2UR UR7, R68 ;  /* 0x00000000440772ca */ /* 0x000fdc00000e0000 */
[----:B------:R-:W3:Y:S01]  /*0da0*/  LDCU UR7, c[0x0][UR7+0x2b4] ;  /* 0x00005680070777ac */ /* 0x000ee20008000800 */
[----:B------:R-:W4:Y:S08]  /*0db0*/  S2UR UR4, SR_CTAID.Y ;  /* 0x00000000000479c3 */ /* 0x000f300000002600 */
[----:B------:R-:W3:Y:S01]  /*0dc0*/  LDC R9, c[0x0][0xb24] ;  /* 0x0002c900ff097b82 */ /* 0x000ee20000000800 */
[----:B-1----:R-:W-:-:S02]  /*0dd0*/  I2FP.F32.U32 R4, UR5 ;  /* 0x0000000500047c45 */ /* 0x002fc40008201000 */
[----:B------:R-:W-:-:S05]  /*0de0*/  CS2R.32 R5, SR_CgaSize ;  /* 0x0000000000057805 */ /* 0x000fca0000008a00 */
[----:B------:R-:W-:-:S06]  /*0df0*/  IMAD R5, R5, -0xa0, RZ ;  /* 0xffffff6005057824 */ /* 0x000fcc00078e02ff */
[----:B------:R-:W1:Y:S01]  /*0e00*/  LDC R5, c[0x0][R5+0x2a0] ;  /* 0x0000a80005057b82 */ /* 0x000e620000000800 */
[----:B------:R-:W-:Y:S01]  /*0e10*/  MOV R21, UR5 ;  /* 0x0000000500157c02 */ /* 0x000fe20008000f00 */
[----:B--2---:R-:W-:Y:S01]  /*0e20*/  FMUL R4, R4, UR9 ;  /* 0x0000000904047c20 */ /* 0x004fe20008400000 */
[----:B----4-:R-:W-:Y:S02]  /*0e30*/  I2FP.F32.U32 R2, UR4 ;  /* 0x0000000400027c45 */ /* 0x010fe40008201000 */
[----:B------:R-:W-:-:S05]  /*0e40*/  CS2R.32 R3, SR_CgaSize ;  /* 0x0000000000037805 */ /* 0x000fca0000008a00 */
[----:B------:R-:W-:-:S06]  /*0e50*/  IMAD R3, R3, -0xa0, RZ ;  /* 0xffffff6003037824 */ /* 0x000fcc00078e02ff */
[----:B------:R-:W2:Y:S01]  /*0e60*/  LDC R3, c[0x0][R3+0x2a4] ;  /* 0x0000a90003037b82 */ /* 0x000ea20000000800 */
[----:B------:R-:W4:Y:S01]  /*0e70*/  F2I.U32.TRUNC.NTZ R68, R4 ;  /* 0x0000000400447305 */ /* 0x000f22000020f000 */
[----:B------:R-:W-:Y:S01]  /*0e80*/  MOV R20, UR4 ;  /* 0x0000000400147c02 */ /* 0x000fe20008000f00 */
[----:B---3--:R-:W-:-:S05]  /*0e90*/  FMUL R2, R2, UR7 ;  /* 0x0000000702027c20 */ /* 0x008fca0008400000 */
[----:B------:R-:W-:Y:S01]  /*0ea0*/  BAR.SYNC.DEFER_BLOCKING 0x0 ;  /* 0x0000000000007b1d */ /* 0x000fe20000010000 */
[----:B------:R-:W-:-:S05]  /*0eb0*/  ISETP.GE.AND P0, PT, R9, 0x1, PT ;  /* 0x000000010900780c */ /* 0x000fca0003f06270 */
[----:B------:R-:W3:Y:S02]  /*0ec0*/  F2I.U32.TRUNC.NTZ R66, R2 ;  /* 0x0000000200427305 */ /* 0x000ee4000020f000 */
[----:B------:R-:W2:Y:S01]  /*0ed0*/  S2UR UR36, SR_CTAID.Z ;  /* 0x00000000002479c3 */ /* 0x000ea20000002700 */
[----:B----4-:R-:W-:-:S05]  /*0ee0*/  IADD3 R68, PT, PT, -R68, RZ, RZ ;  /* 0x000000ff44447210 */ /* 0x010fca0007ffe1ff */
[----:B-1----:R-:W-:Y:S01]  /*0ef0*/  IMAD R68, R5, R68, UR5 ;  /* 0x0000000505447e24 */ /* 0x002fe2000f8e0244 */
[----:B---3--:R-:W-:-:S05]  /*0f00*/  IADD3 R66, PT, PT, -R66, RZ, RZ ;  /* 0x000000ff42427210 */ /* 0x008fca0007ffe1ff */
[----:B--2---:R-:W-:Y:S01]  /*0f10*/  IMAD R66, R3, R66, UR4 ;  /* 0x0000000403427e24 */ /* 0x004fe2000f8e0242 */
[----:B------:R-:W-:Y:S06]  /*0f20*/  @!P0 BRA `(.L_x_15) ;  /* 0x0000000000b88947 */ /* 0x000fec0003800000 */
[----:B------:R-:W1:Y:S01]  /*0f30*/  LDC.64 R4, c[0x0][0xb18] ;  /* 0x0002c600ff047b82 */ /* 0x000e620000000a00 */
[----:B------:R-:W-:-:S07]  /*0f40*/  ISETP.NE.AND P0, PT, R9, 0x1, PT ;  /* 0x000000010900780c */ /* 0x000fce0003f05270 */
[----:B------:R-:W2:Y:S08]  /*0f50*/  LDC R10, c[0x0][0xb0c] ;  /* 0x0002c300ff0a7b82 */ /* 0x000eb00000000800 */
[----:B------:R-:W3:Y:S08]  /*0f60*/  LDC R11, c[0x0][0x370] ;  /* 0x0000dc00ff0b7b82 */ /* 0x000ef00000000800 */
[----:B------:R-:W4:Y:S01]  /*0f70*/  LDC R12, c[0x0][0x374] ;  /* 0x0000dd00ff0c7b82 */ /* 0x000f220000000800 */
[----:B-1----:R-:W-:-:S07]  /*0f80*/  ISETP.NE.AND P1, PT, R4, 0x1, PT ;  /* 0x000000010400780c */ /* 0x002fce0003f25270 */
[----:B------:R-:W3:Y:S01]  /*0f90*/  LDC.64 R6, c[0x0][0xb10] ;  /* 0x0002c400ff067b82 */ /* 0x000ee20000000a00 */
[----:B--2---:R-:W-:-:S07]  /*0fa0*/  ISETP.NE.AND P2, PT, R10, 0x1, PT ;  /* 0x000000010a00780c */ /* 0x004fce0003f45270 */
[----:B------:R-:W1:Y:S08]  /*0fb0*/  LDC R8, c[0x0][0xb20] ;  /* 0x0002c800ff087b82 */ /* 0x000e700000000800 */
[----:B------:R-:W2:Y:S01]  /*0fc0*/  LDC.64 R2, c[0x0][0xb28] ;  /* 0x0002ca00ff027b82 */ /* 0x000ea20000000a00 */
[----:B----4-:R-:W-:-:S04]  /*0fd0*/  IMAD.HI.U32 R13, R12, R5, RZ ;  /* 0x000000050c0d7227 */ /* 0x010fc800078e00ff */
[----:B------:R-:W-:-:S04]  /*0fe0*/  IMAD.HI.U32 R5, R20, R5, RZ ;  /* 0x0000000514057227 */ /* 0x000fc800078e00ff */
[----:B---3--:R-:W-:-:S04]  /*0ff0*/  IMAD.HI.U32 R14, R11, R6, RZ ;  /* 0x000000060b0e7227 */ /* 0x008fc800078e00ff */
[C---:B------:R-:W-:Y:S01]  /*1000*/  IMAD.HI.U32 R16, R21.reuse, R6, RZ ;  /* 0x0000000615107227 */ /* 0x040fe200078e00ff */
[-C--:B------:R-:W-:Y:S02]  /*1010*/  @P2 SHF.R.U32.HI R11, RZ, R7.reuse, R14 ;  /* 0x00000007ff0b2219 */ /* 0x080fe4000001160e */
[-C--:B-1----:R-:W-:Y:S02]  /*1020*/  @P1 SHF.R.U32.HI R12, RZ, R8.reuse, R13 ;  /* 0x00000008ff0c1219 */ /* 0x082fe4000001160d */
[----:B------:R-:W-:Y:S02]  /*1030*/  SHF.R.U32.HI R5, RZ, R8, R5 ;  /* 0x00000008ff057219 */ /* 0x000fe40000011605 */
[----:B------:R-:W-:Y:S02]  /*1040*/  SHF.R.U32.HI R16, RZ, R7, R16 ;  /* 0x00000007ff107219 */ /* 0x000fe40000011610 */
[----:B------:R-:W-:Y:S01]  /*1050*/  SEL R5, R20, R5, !P1 ;  /* 0x0000000514057207 */ /* 0x000fe20004800000 */
[----:B--2---:R-:W-:Y:S01]  /*1060*/  IMAD.HI.U32 R14, R12, R2, RZ ;  /* 0x000000020c0e7227 */ /* 0x004fe200078e00ff */
[----:B------:R-:W-:-:S02]  /*1070*/  SEL R7, R21, R16, !P2 ;  /* 0x0000001015077207 */ /* 0x000fc40005000000 */
[----:B------:R-:W-:Y:S01]  /*1080*/  IADD3 R13, PT, PT, -R5, RZ, RZ ;  /* 0x000000ff050d7210 */ /* 0x000fe20007ffe1ff */
[----:B------:R-:W-:Y:S01]  /*1090*/  IMAD.HI.U32 R6, R11, R2, RZ ;  /* 0x000000020b067227 */ /* 0x000fe200078e00ff */
[----:B------:R-:W-:-:S03]  /*10a0*/  @P0 SHF.R.U32.HI R12, RZ, R3, R14 ;  /* 0x00000003ff0c0219 */ /* 0x000fc6000001160e */
[----:B------:R-:W-:Y:S01]  /*10b0*/  IMAD R13, R4, R13, R20 ;  /* 0x0000000d040d7224 */ /* 0x000fe200078e0214 */
[----:B------:R-:W-:Y:S01]  /*10c0*/  @P0 SHF.R.U32.HI R11, RZ, R3, R6 ;  /* 0x00000003ff0b0219 */ /* 0x000fe20000011606 */
[----:B------:R-:W-:-:S04]  /*10d0*/  IMAD R12, R12, R9, RZ ;  /* 0x000000090c0c7224 */ /* 0x000fc800078e02ff */
[----:B------:R-:W-:Y:S01]  /*10e0*/  IMAD R6, R11, R9, RZ ;  /* 0x000000090b067224 */ /* 0x000fe200078e02ff */
[----:B------:R-:W-:-:S04]  /*10f0*/  ISETP.GE.AND P1, PT, R5, R12, PT ;  /* 0x0000000c0500720c */ /* 0x000fc80003f26270 */
[----:B------:R-:W-:Y:S01]  /*1100*/  ISETP.GE.OR P1, PT, R7, R6, P1 ;  /* 0x000000060700720c */ /* 0x000fe20000f26670 */
[----:B------:R-:W-:-:S05]  /*1110*/  IMAD.HI.U32 R6, R5, R2, RZ ;  /* 0x0000000205067227 */ /* 0x000fca00078e00ff */
[----:B------:R-:W-:-:S04]  /*1120*/  SHF.R.U32.HI R6, RZ, R3, R6 ;  /* 0x00000003ff067219 */ /* 0x000fc80000011606 */
[----:B------:R-:W-:-:S03]  /*1130*/  SEL R6, R5, R6, !P0 ;  /* 0x0000000605067207 */ /* 0x000fc60004000000 */
[----:B------:R-:W-:Y:S01]  /*1140*/  @!P1 IMAD.HI.U32 R8, R7, R2, RZ ;  /* 0x0000000207089227 */ /* 0x000fe200078e00ff */
[----:B------:R-:W-:-:S04]  /*1150*/  IADD3 R2, PT, PT, -R6, RZ, RZ ;  /* 0x000000ff06027210 */ /* 0x000fc80007ffe1ff */
[----:B------:R-:W-:Y:S01]  /*1160*/  @!P1 SHF.R.U32.HI R8, RZ, R3, R8 ;  /* 0x00000003ff089219 */ /* 0x000fe20000011608 */
[----:B------:R-:W-:-:S03]  /*1170*/  IMAD R2, R9, R2, R5 ;  /* 0x0000000209027224 */ /* 0x000fc600078e0205 */
[----:B------:R-:W-:-:S05]  /*1180*/  @!P1 SEL R3, R7, R8, !P0 ;  /* 0x0000000807039207 */ /* 0x000fca0004000000 */
[--C-:B------:R-:W-:Y:S02]  /*1190*/  @!P1 IMAD.IADD R6, R6, 0x1, -R3.reuse ;  /* 0x0000000106069824 */ /* 0x100fe400078e0a03 */
[----:B------:R-:W-:Y:S01]  /*11a0*/  @!P1 IMAD R3, R2, R11, R3 ;  /* 0x0000000b02039224 */ /* 0x000fe200078e0203 */
[----:B------:R-:W-:Y:S01]  /*11b0*/  IADD3 R2, PT, PT, -R7, RZ, RZ ;  /* 0x000000ff07027210 */ /* 0x000fe20007ffe1ff */
[----:B------:R-:W-:Y:S02]  /*11c0*/  @!P1 IMAD R5, R6, R9, R7 ;  /* 0x0000000906059224 */ /* 0x000fe400078e0207 */
[----:B------:R-:W-:Y:S02]  /*11d0*/  @!P1 IMAD.MOV.U32 R7, RZ, RZ, R3 ;  /* 0x000000ffff079224 */ /* 0x000fe400078e0003 */
[----:B------:R-:W-:Y:S02]  /*11e0*/  IMAD R2, R10, R2, R21 ;  /* 0x000000020a027224 */ /* 0x000fe400078e0215 */
[----:B------:R-:W-:-:S02]  /*11f0*/  IMAD R20, R5, R4, R13 ;  /* 0x0000000405147224 */ /* 0x000fc400078e020d */
[----:B------:R-:W-:Y:S02]  /*1200*/  IMAD R21, R7, R10, R2 ;  /* 0x0000000a07157224 */ /* 0x000fe400078e0202 */
.L_x_15:
[----:B------:R-:W1:Y:S01]  /*1210*/  LDCU UR4, c[0x0][0xb30] ;  /* 0x00016600ff0477ac */ /* 0x000e620008000800 */
[----:B------:R-:W2:Y:S08]  /*1220*/  S2UR UR37, SR_CgaCtaId ;  /* 0x00000000002579c3 */ /* 0x000eb00000008800 */
[----:B------:R-:W3:Y:S01]  /*1230*/  LDC R26, c[0x0][0xb24] ;  /* 0x0002c900ff1a7b82 */ /* 0x000ee20000000800 */
[----:B-1----:R-:W-:-:S09]  /*1240*/  UISETP.NE.AND UP1, UPT, UR4, 0x1, UPT ;  /* 0x000000010400788c */ /* 0x002fd2000bf25270 */
[----:B--2---:R-:W-:Y:S05]  /*1250*/  BRA.U UP1, `(.L_x_16) ;  /* 0x0000000101407547 */ /* 0x004fea000b800000 */
[----:B------:R-:W1:Y:S08]  /*1260*/  LDC.64 R4, c[0x0][0xb10] ;  /* 0x0002c400ff047b82 */ /* 0x000e700000000a00 */
[----:B------:R-:W2:Y:S08]  /*1270*/  LDC.64 R2, c[0x0][0xb18] ;  /* 0x0002c600ff027b82 */ /* 0x000eb00000000a00 */
[----:B------:R-:W4:Y:S08]  /*1280*/  LDC R6, c[0x0][0xb20] ;  /* 0x0002c800ff067b82 */ /* 0x000f300000000800 */
[----:B------:R-:W3:Y:S01]  /*1290*/  LDC R8, c[0x0][0xb0c] ;  /* 0x0002c300ff087b82 */ /* 0x000ee20000000800 */
[----:B-1----:R-:W-:-:S05]  /*12a0*/  IMAD.HI.U32 R4, R21, R4, RZ ;  /* 0x0000000415047227 */ /* 0x002fca00078e00ff */
[----:B------:R-:W-:Y:S01]  /*12b0*/  SHF.R.U32.HI R4, RZ, R5, R4 ;  /* 0x00000005ff047219 */ /* 0x000fe20000011604 */
[----:B--2---:R-:W-:Y:S01]  /*12c0*/  IMAD.HI.U32 R3, R20, R3, RZ ;  /* 0x0000000314037227 */ /* 0x004fe200078e00ff */
[----:B------:R-:W-:-:S04]  /*12d0*/  ISETP.NE.AND P0, PT, R2, 0x1, PT ;  /* 0x000000010200780c */ /* 0x000fc80003f05270 */
[----:B----4-:R-:W-:-:S04]  /*12e0*/  SHF.R.U32.HI R3, RZ, R6, R3 ;  /* 0x00000006ff037219 */ /* 0x010fc80000011603 */
[----:B------:R-:W-:Y:S02]  /*12f0*/  SEL R3, R20, R3, !P0 ;  /* 0x0000000314037207 */ /* 0x000fe40004000000 */
[----:B---3--:R-:W-:-:S04]  /*1300*/  ISETP.NE.AND P1, PT, R8, 0x1, PT ;  /* 0x000000010800780c */ /* 0x008fc80003f25270 */
[----:B------:R-:W-:-:S05]  /*1310*/  SEL R4, R21, R4, !P1 ;  /* 0x0000000415047207 */ /* 0x000fca0004800000 */
[----:B------:R-:W-:Y:S02]  /*1320*/  IMAD.IADD R5, R3, 0x1, -R4 ;  /* 0x0000000103057824 */ /* 0x000fe400078e0a04 */
[----:B------:R-:W-:Y:S02]  /*1330*/  IMAD.IADD R3, R4, 0x1, -R3 ;  /* 0x0000000104037824 */ /* 0x000fe400078e0a03 */
[----:B------:R-:W-:Y:S02]  /*1340*/  IMAD R21, R5, R8, R21 ;  /* 0x0000000805157224 */ /* 0x000fe400078e0215 */
[----:B------:R-:W-:-:S07]  /*1350*/  IMAD R20, R3, R2, R20 ;  /* 0x0000000203147224 */ /* 0x000fce00078e0214 */
.L_x_16:
[----:B------:R-:W-:Y:S01]  /*1360*/  BAR.SYNC.DEFER_BLOCKING 0x0 ;  /* 0x0000000000007b1d */ /* 0x000fe20000010000 */
[----:B------:R-:W-:Y:S01]  /*1370*/  UISETP.NE.AND UP1, UPT, UR8, 0x2, UPT ;  /* 0x000000020800788c */ /* 0x000fe2000bf25270 */
[----:B------:R-:W-:Y:S02]  /*1380*/  ISETP.NE.OR P5, PT, R0, 0x2, !P5 ;  /* 0x000000020000780c */ /* 0x000fe40006fa5670 */
[----:B------:R-:W-:-:S06]  /*1390*/  LOP3.LUT R2, R81, 0x1f, RZ, 0xc0, !PT ;  /* 0x0000001f51027812 */ /* 0x000fcc00078ec0ff */
[----:B------:R-:W-:Y:S05]  /*13a0*/  BRA.U UP1, `(.L_x_17) ;  /* 0x0000001101b87547 */ /* 0x000fea000b800000 */
[----:B------:R-:W1:Y:S01]  /*13b0*/  LDCU UR13, c[0x0][0x38c] ;  /* 0x00007180ff0d77ac */ /* 0x000e620008000800 */
[----:B------:R-:W2:Y:S01]  /*13c0*/  LDC R9, c[0x0][0x370] ;  /* 0x0000dc00ff097b82 */ /* 0x000ea20000000800 */
[----:B------:R-:W-:Y:S01]  /*13d0*/  PLOP3.LUT P1, PT, PT, PT, UP2, 0x80, 0x8 ;  /* 0x000000000008781c */ /* 0x000fe20003f2f028 */
[----:B------:R-:W-:Y:S01]  /*13e0*/  HFMA2 R12, -RZ, RZ, 0, 0 ;  /* 0x00000000ff0c7431 */ /* 0x000fe200000001ff */
[----:B------:R-:W-:Y:S01]  /*13f0*/  ISETP.EQ.OR P4, PT, R2, RZ, P5 ;  /* 0x000000ff0200720c */ /* 0x000fe20002f82670 */
[----:B------:R-:W-:Y:S01]  /*1400*/  IMAD.MOV.U32 R15, RZ, RZ, 0x1 ;  /* 0x00000001ff0f7424 */ /* 0x000fe200078e00ff */
[----:B------:R-:W-:Y:S01]  /*1410*/  PLOP3.LUT P1, PT, P1, PT, PT, 0x8, 0x80 ;  /* 0x000000000080781c */ /* 0x000fe20000f2e170 */
[----:B------:R-:W-:Y:S01]  /*1420*/  IMAD.MOV.U32 R14, RZ, RZ, RZ ;  /* 0x000000ffff0e7224 */ /* 0x000fe200078e00ff */
[----:B------:R-:W-:Y:S01]  /*1430*/  MOV R8, 0x1 ;  /* 0x0000000100087802 */ /* 0x000fe20000000f00 */
[----:B------:R-:W4:Y:S01]  /*1440*/  LDC R0, c[0x0][0x374] ;  /* 0x0000dd00ff007b82 */ /* 0x000f220000000800 */
[----:B------:R-:W-:Y:S01]  /*1450*/  IMAD.MOV.U32 R10, RZ, RZ, RZ ;  /* 0x000000ffff0a7224 */ /* 0x000fe200078e00ff */
[----:B------:R-:W2:Y:S01]  /*1460*/  LDCU.64 UR22, c[0x0][0x348] ;  /* 0x00006900ff1677ac */ /* 0x000ea20008000a00 */
[----:B------:R-:W-:Y:S01]  /*1470*/  UMOV UR6, URZ ;  /* 0x000000ff00067c82 */ /* 0x000fe20008000000 */
[----:B-1----:R-:W-:-:S04]  /*1480*/  UIADD3 UR5, UPT, UPT, UR13, 0x3f, URZ ;  /* 0x0000003f0d057890 */ /* 0x002fc8000fffe0ff */
[----:B------:R-:W-:-:S04]  /*1490*/  USHF.R.S32.HI UR4, URZ, 0x1f, UR5 ;  /* 0x0000001fff047899 */ /* 0x000fc80008011405 */
[----:B------:R-:W-:-:S04]  /*14a0*/  ULEA.HI UR4, UR4, UR5, URZ, 0x6 ;  /* 0x0000000504047291 */ /* 0x000fc8000f8f30ff */
[----:B------:R-:W-:Y:S02]  /*14b0*/  USHF.R.S32.HI UR15, URZ, 0x6, UR4 ;  /* 0x00000006ff0f7899 */ /* 0x000fe40008011404 */
[----:B------:R-:W-:Y:S02]  /*14c0*/  UIADD3 UR4, UPT, UPT, UR13, -0x1, URZ ;  /* 0xffffffff0d047890 */ /* 0x000fe4000fffe0ff */
[----:B------:R-:W-:Y:S02]  /*14d0*/  UISETP.LT.U32.AND UP0, UPT, UR15, 0x4, UPT ;  /* 0x000000040f00788c */ /* 0x000fe4000bf01070 */
[----:B------:R-:W-:Y:S02]  /*14e0*/  UISETP.GE.U32.AND UP1, UPT, UR4, -0x7f, UPT ;  /* 0xffffff810400788c */ /* 0x000fe4000bf26070 */
[----:B------:R-:W-:Y:S02]  /*14f0*/  USEL UR14, UR15, 0x4, UP0 ;  /* 0x000000040f0e7887 */ /* 0x000fe40008000000 */
[----:B------:R-:W-:-:S02]  /*1500*/  UIADD3 UR13, UPT, UPT, UR13, 0x7e, URZ ;  /* 0x0000007e0d0d7890 */ /* 0x000fc4000fffe0ff */
[----:B------:R-:W-:Y:S02]  /*1510*/  UIADD3 UR5, UPT, UPT, UR14, -0x1, URZ ;  /* 0xffffffff0e057890 */ /* 0x000fe4000fffe0ff */
[----:B------:R-:W-:-:S03]  /*1520*/  UIADD3 UR7, UPT, UPT, UR15, -UR14, URZ ;  /* 0x8000000e0f077290 */ /* 0x000fc6000fffe0ff */
[----:B------:R-:W-:-:S04]  /*1530*/  @UP1 UIADD3 UR5, UPT, UPT, UR14, URZ, URZ ;  /* 0x000000ff0e051290 */ /* 0x000fc8000fffe0ff */
[----:B--2---:R-:W-:-:S12]  /*1540*/  UIADD3 UR5, UPT, UPT, UR5, 0x1, URZ ;  /* 0x0000000105057890 */ /* 0x004fd8000fffe0ff */
.L_x_35:
[----:B------:R-:W-:Y:S01]  /*1550*/  UISETP.NE.AND UP0, UPT, UR37, URZ, UPT ;  /* 0x000000ff2500728c */ /* 0x000fe2000bf05270 */
[----:B------:R-:W1:Y:S08]  /*1560*/  S2UR UR37, SR_CgaCtaId ;  /* 0x00000000002579c3 */ /* 0x000e700000008800 */
[----:B------:R-:W-:Y:S05]  /*1570*/  BRA.U UP0, `(.L_x_18) ;  /* 0x0000000100347547 */ /* 0x000fea000b800000 */
[----:B------:R-:W2:Y:S01]  /*1580*/  S2R R2, SR_CgaCtaId ;  /* 0x0000000000027919 */ /* 0x000ea20000008800 */
[----:B------:R-:W-:-:S04]  /*1590*/  MOV R3, 0x400 ;  /* 0x0000040000037802 */ /* 0x000fc80000000f00 */
[----:B--2---:R-:W-:Y:S02]  /*15a0*/  LEA R3, R2, R3, 0x18 ;  /* 0x0000000302037211 */ /* 0x004fe400078ec0ff */
[----:B------:R-:W-:-:S03]  /*15b0*/  SHF.L.U32 R2, R8, 0x1f, RZ ;  /* 0x0000001f08027819 */ /* 0x000fc600000006ff */
[----:B------:R-:W-:-:S04]  /*15c0*/  IMAD R3, R10, 0x8, R3 ;  /* 0x000000080a037824 */ /* 0x000fc800078e0203 */
[----:B------:R-:W2:Y:S02]  /*15d0*/  SYNCS.PHASECHK.TRANS64.TRYWAIT P0, [R3+URZ+0x100], R2 ;  /* 0x00010002030075a7 */ /* 0x000ea400080011ff */
[----:B--2---:R-:W-:Y:S05]  /*15e0*/  @!P0 BRA `(.L_x_19) ;  /* 0x0000006c00888947 */ /* 0x004fea0003800000 */
.L_x_131:
[----:B------:R-:W-:Y:S01]  /*15f0*/  VIADD R10, R10, 0x1 ;  /* 0x000000010a0a7836 */ /* 0x000fe20000000000 */
[----:B------:R2:W-:Y:S04]  /*1600*/  SYNCS.ARRIVE.TRANS64.A1T0 RZ, [R3+URZ+0xf0], RZ ;  /* 0x0000f0ff03ff79a7 */ /* 0x0005e800081000ff */
[----:B------:R-:W-:-:S04]  /*1610*/  ISETP.NE.AND P0, PT, R10, 0x2, PT ;  /* 0x000000020a00780c */ /* 0x000fc80003f05270 */
[----:B------:R-:W-:Y:S02]  /*1620*/  SEL R10, R10, RZ, P0 ;  /* 0x000000ff0a0a7207 */ /* 0x000fe40000000000 */
[----:B--2---:R-:W-:-:S04]  /*1630*/  SEL R3, RZ, 0x1, P0 ;  /* 0x00000001ff037807 */ /* 0x004fc80000000000 */
[----:B------:R-:W-:-:S07]  /*1640*/  LOP3.LUT R8, R8, R3, RZ, 0x3c, !PT ;  /* 0x0000000308087212 */ /* 0x000fce00078e3cff */
.L_x_18:
[----:B------:R-:W-:Y:S01]  /*1650*/  UMOV UR4, 0x400 ;  /* 0x0000040000047882 */ /* 0x000fe20000000000 */
[----:B------:R-:W-:Y:S01]  /*1660*/  SHF.L.U32 R2, R15, 0x1f, RZ ;  /* 0x0000001f0f027819 */ /* 0x000fe200000006ff */
[----:B-1----:R-:W-:Y:S01]  /*1670*/  ULEA UR4, UR37, UR4, 0x18 ;  /* 0x0000000425047291 */ /* 0x002fe2000f8ec0ff */
[----:B------:R-:W-:Y:S01]  /*1680*/  R2UR UR35, R21 ;  /* 0x00000000152372ca */ /* 0x000fe200000e0000 */
[----:B------:R-:W-:Y:S01]  /*1690*/  UISETP.GE.U32.AND UP0, UPT, UR13, 0x7f, UPT ;  /* 0x0000007f0d00788c */ /* 0x000fe2000bf06070 */
[----:B------:R-:W-:Y:S01]  /*16a0*/  R2UR UR19, R20 ;  /* 0x00000000141372ca */ /* 0x000fe200000e0000 */
[----:B------:R-:W-:Y:S01]  /*16b0*/  ULEA UR8, UR6, UR4, 0x3 ;  /* 0x0000000406087291 */ /* 0x000fe2000f8e18ff */
[----:B------:R-:W-:-:S08]  /*16c0*/  UMOV UR29, URZ ;  /* 0x000000ff001d7c82 */ /* 0x000fd00008000000 */
[----:B------:R1:W2:Y:S01]  /*16d0*/  SYNCS.PHASECHK.TRANS64.TRYWAIT P0, [UR8+0x20], R2 ;  /* 0x00002002ff0075a7 */ /* 0x0002a20008001108 */
[----:B------:R-:W-:Y:S02]  /*16e0*/  USHF.L.U32 UR35, UR35, 0x7, URZ ;  /* 0x0000000723237899 */ /* 0x000fe400080006ff */
[----:B------:R-:W-:Y:S01]  /*16f0*/  USHF.L.U32 UR19, UR19, 0x6, URZ ;  /* 0x0000000613137899 */ /* 0x000fe200080006ff */
[----:B------:R-:W-:Y:S11]  /*1700*/  BRA.U !UP0, `(.L_x_20) ;  /* 0x0000000108d87547 */ /* 0x000ff6000b800000 */
[----:B------:R-:W-:Y:S01]  /*1710*/  UMOV UR21, URZ ;  /* 0x000000ff00157c82 */ /* 0x000fe20008000000 */
[----:B------:R-:W-:-:S05]  /*1720*/  UMOV UR42, UR6 ;  /* 0x00000006002a7c82 */ /* 0x000fca0008000000 */
.L_x_25:
[----:B-1----:R-:W-:Y:S01]  /*1730*/  ULEA UR33, UR42, UR4, 0x3 ;  /* 0x000000042a217291 */ /* 0x002fe2000f8e18ff */
[----:B--2---:R-:W-:Y:S01]  /*1740*/  @!P5 MOV R3, 0xc000 ;  /* 0x0000c0000003d802 */ /* 0x004fe20000000f00 */
[----:B--2---:R-:W-:Y:S10]  /*1750*/  @P0 BRA `(.L_x_21) ;  /* 0x00000000000c0947 */ /* 0x004ff40003800000 */
[----:B------:R-:W-:-:S04]  /*1760*/  SHF.L.U32 R5, R15, 0x1f, RZ ;  /* 0x0000001f0f057819 */ /* 0x000fc800000006ff */
[----:B------:R-:W2:Y:S02]  /*1770*/  SYNCS.PHASECHK.TRANS64.TRYWAIT P0, [UR33+0x20], R5 ;  /* 0x00002005ff0075a7 */ /* 0x000ea40008001121 */
[----:B--2---:R-:W-:Y:S05]  /*1780*/  @!P0 BRA `(.L_x_22) ;  /* 0x0000006c00348947 */ /* 0x004fea0003800000 */
.L_x_21:
[----:B------:R2:W-:Y:S01]  /*1790*/  @!P5 SYNCS.ARRIVE.TRANS64 RZ, [UR33], R3 ;  /* 0x00000003ffffd9a7 */ /* 0x0005e20008000021 */
[----:B------:R-:W-:Y:S04]  /*17a0*/  BSSY.RECONVERGENT B0, `(.L_x_23) ;  /* 0x0000003000007945 */ /* 0x000fe80003800200 */
[----:B------:R-:W-:Y:S05]  /*17b0*/  @P4 BRA `(.L_x_24) ;  /* 0x0000000000044947 */ /* 0x000fea0003800000 */
[----:B------:R-:W-:Y:S05]  /*17c0*/  BPT.TRAP 0x1 ;  /* 0x000000040000795c */ /* 0x000fea0000300000 */
.L_x_24:
[----:B------:R-:W-:Y:S05]  /*17d0*/  BSYNC.RECONVERGENT B0 ;  /* 0x0000000000007941 */ /* 0x000fea0003800200 */
.L_x_23:
[----:B------:R-:W-:Y:S02]  /*17e0*/  UIADD3 UR6, UPT, UPT, UR42, 0x1, URZ ;  /* 0x000000012a067890 */ /* 0x000fe4000fffe0ff */
[----:B------:R-:W-:Y:S02]  /*17f0*/  ULEA UR24, UR42, UR4, 0xf ;  /* 0x000000042a187291 */ /* 0x000fe4000f8e78ff */
[----:B------:R-:W-:Y:S02]  /*1800*/  UISETP.NE.AND UP0, UPT, UR6, 0x4, UPT ;  /* 0x000000040600788c */ /* 0x000fe4000bf05270 */
[----:B------:R-:W-:Y:S02]  /*1810*/  UIADD3 UR40, UP1, UPT, UR22, 0x80, URZ ;  /* 0x0000008016287890 */ /* 0x000fe4000ff3e0ff */
[----:B------:R-:W-:Y:S02]  /*1820*/  USEL UR9, URZ, 0x1, UP0 ;  /* 0x00000001ff097887 */ /* 0x000fe40008000000 */
[----:B------:R-:W-:-:S02]  /*1830*/  USEL UR6, UR6, URZ, UP0 ;  /* 0x000000ff06067287 */ /* 0x000fc40008000000 */
[----:B------:R-:W-:Y:S02]  /*1840*/  USHF.L.U32 UR34, UR21, 0x6, URZ ;  /* 0x0000000615227899 */ /* 0x000fe400080006ff */
[----:B------:R-:W-:Y:S01]  /*1850*/  ULEA UR8, UR6, UR4, 0x3 ;  /* 0x0000000406087291 */ /* 0x000fe2000f8e18ff */
[----:B------:R-:W-:Y:S01]  /*1860*/  LOP3.LUT R15, R15, UR9, RZ, 0x3c, !PT ;  /* 0x000000090f0f7c12 */ /* 0x000fe2000f8e3cff */
[----:B------:R-:W-:Y:S02]  /*1870*/  UIADD3 UR38, UP0, UPT, UR22, 0x180, URZ ;  /* 0x0000018016267890 */ /* 0x000fe4000ff1e0ff */
[----:B------:R-:W-:Y:S01]  /*1880*/  UIADD3.X UR41, UPT, UPT, URZ, UR23, URZ, UP1, !UPT ;  /* 0x00000017ff297290 */ /* 0x000fe20008ffe4ff */
[----:B-1----:R-:W-:Y:S01]  /*1890*/  SHF.L.U32 R2, R15, 0x1f, RZ ;  /* 0x0000001f0f027819 */ /* 0x002fe200000006ff */
[----:B------:R-:W-:Y:S02]  /*18a0*/  UIADD3 UR32, UPT, UPT, UR24, 0x8400, URZ ;  /* 0x0000840018207890 */ /* 0x000fe4000fffe0ff */
[----:B------:R-:W-:Y:S01]  /*18b0*/  UIADD3 UR26, UPT, UPT, UR34, 0x20, URZ ;  /* 0x00000020221a7890 */ /* 0x000fe2000fffe0ff */
[----:B------:R1:W1:Y:S01]  /*18c0*/  SYNCS.PHASECHK.TRANS64.TRYWAIT P0, [UR8+0x20], R2 ;  /* 0x00002002ff0075a7 */ /* 0x0002620008001108 */
[----:B------:R-:W-:-:S02]  /*18d0*/  ULEA UR8, UR42, UR4, 0xe ;  /* 0x000000042a087291 */ /* 0x000fc4000f8e70ff */
[----:B------:R-:W-:Y:S02]  /*18e0*/  UIADD3 UR24, UPT, UPT, UR24, 0xc400, URZ ;  /* 0x0000c40018187890 */ /* 0x000fe4000fffe0ff */
[----:B------:R-:W-:Y:S02]  /*18f0*/  UIADD3.X UR39, UPT, UPT, URZ, UR23, URZ, UP0, !UPT ;  /* 0x00000017ff277290 */ /* 0x000fe400087fe4ff */
[----:B------:R-:W-:Y:S02]  /*1900*/  UIADD3 UR16, UPT, UPT, UR8, 0x28400, URZ ;  /* 0x0002840008107890 */ /* 0x000fe4000fffe0ff */
[----:B------:R-:W-:Y:S01]  /*1910*/  UIADD3 UR8, UPT, UPT, UR8, 0x2a400, URZ ;  /* 0x0002a40008087890 */ /* 0x000fe2000fffe0ff */
[----:B------:R-:W-:Y:S01]  /*1920*/  UMOV UR30, 0x0 ;  /* 0x00000000001e7882 */ /* 0x000fe20000000000 */
[----:B------:R-:W-:Y:S01]  /*1930*/  UMOV UR31, 0x10000000 ;  /* 0x10000000001f7882 */ /* 0x000fe20000000000 */
[----:B------:R-:W-:Y:S01]  /*1940*/  UMOV UR25, UR33 ;  /* 0x0000002100197c82 */ /* 0x000fe20008000000 */
[----:B------:R-:W-:Y:S01]  /*1950*/  UMOV UR27, UR35 ;  /* 0x00000023001b7c82 */ /* 0x000fe20008000000 */
[----:B------:R-:W-:Y:S01]  /*1960*/  UMOV UR28, UR36 ;  /* 0x00000024001c7c82 */ /* 0x000fe20008000000 */
[----:B------:R-:W-:Y:S01]  /*1970*/  UMOV UR17, UR33 ;  /* 0x0000002100117c82 */ /* 0x000fe20008000000 */
[----:B------:R-:W-:Y:S01]  /*1980*/  UMOV UR20, UR36 ;  /* 0x0000002400147c82 */ /* 0x000fe20008000000 */
[----:B------:R-:W-:Y:S01]  /*1990*/  UMOV UR18, UR34 ;  /* 0x0000002200127c82 */ /* 0x000fe20008000000 */
[----:B------:R1:W-:Y:S01]  /*19a0*/  UTMALDG.3D [UR32], [UR40], desc[UR30] ;  /* 0x00001e20280075b4 */ /* 0x0003e20008011000 */
[----:B------:R-:W-:Y:S01]  /*19b0*/  UMOV UR11, UR19 ;  /* 0x00000013000b7c82 */ /* 0x000fe20008000000 */
[----:B------:R-:W-:Y:S01]  /*19c0*/  UMOV UR12, UR36 ;  /* 0x00000024000c7c82 */ /* 0x000fe20008000000 */
[----:B------:R-:W-:Y:S01]  /*19d0*/  UMOV UR9, UR33 ;  /* 0x0000002100097c82 */ /* 0x000fe20008000000 */
[----:B------:R-:W-:Y:S01]  /*19e0*/  UMOV UR10, UR26 ;  /* 0x0000001a000a7c82 */ /* 0x000fe20008000000 */
[----:B------:R-:W-:Y:S01]  /*19f0*/  UIADD3 UR21, UPT, UPT, UR21, 0x1, URZ ;  /* 0x0000000115157890 */ /* 0x000fe2000fffe0ff */
[----:B------:R-:W-:Y:S01]  /*1a00*/  UMOV UR29, UR5 ;  /* 0x00000005001d7c82 */ /* 0x000fe20008000000 */
[----:B------:R1:W-:Y:S02]  /*1a10*/  UTMALDG.3D [UR24], [UR40], desc[UR30] ;  /* 0x00001e18280075b4 */ /* 0x0003e40008011000 */
[----:B------:R-:W-:Y:S01]  /*1a20*/  UISETP.NE.AND UP0, UPT, UR21, UR5, UPT ;  /* 0x000000051500728c */ /* 0x000fe2000bf05270 */
[----:B------:R-:W-:Y:S01]  /*1a30*/  UMOV UR42, UR6 ;  /* 0x00000006002a7c82 */ /* 0x000fe20008000000 */
[----:B------:R1:W-:Y:S01]  /*1a40*/  UTMALDG.3D [UR16], [UR38], desc[UR30] ;  /* 0x00001e10260075b4 */ /* 0x0003e20008011000 */
[----:B------:R1:W-:Y:S06]  /*1a50*/  UTMALDG.3D [UR8], [UR38], desc[UR30] ;  /* 0x00001e08260075b4 */ /* 0x0003ec0008011000 */
[----:B------:R-:W-:Y:S05]  /*1a60*/  BRA.U UP0, `(.L_x_25) ;  /* 0xfffffffd00307547 */ /* 0x000fea000b83ffff */
.L_x_20:
[----:B-1----:R-:W-:Y:S01]  /*1a70*/  ULEA UR8, UR6, UR4, 0x3 ;  /* 0x0000000406087291 */ /* 0x002fe2000f8e18ff */
[----:B------:R-:W-:Y:S01]  /*1a80*/  SHF.L.U32 R2, R15, 0x1f, RZ ;  /* 0x0000001f0f027819 */ /* 0x000fe200000006ff */
[----:B------:R-:W-:Y:S01]  /*1a90*/  @!P1 SYNCS.ARRIVE.TRANS64.A1T0 RZ, [UR4+0x88], RZ ;  /* 0x000088ffffff99a7 */ /* 0x000fe20008100004 */
[----:B------:R-:W-:-:S06]  /*1aa0*/  UISETP.GT.AND UP0, UPT, UR15, UR14, UPT ;  /* 0x0000000e0f00728c */ /* 0x000fcc000bf04270 */
[----:B--2---:R1:W2:Y:S03]  /*1ab0*/  SYNCS.PHASECHK.TRANS64.TRYWAIT P0, [UR8+0x20], R2 ;  /* 0x00002002ff0075a7 */ /* 0x0042a60008001108 */
[----:B------:R-:W-:Y:S05]  /*1ac0*/  BRA.U !UP0, `(.L_x_26) ;  /* 0x0000000108d47547 */ /* 0x000fea000b800000 */
[----:B------:R-:W-:Y:S01]  /*1ad0*/  UIADD3 UR21, UPT, UPT, UR7, UR29, URZ ;  /* 0x0000001d07157290 */ /* 0x000fe2000fffe0ff */
[----:B------:R-:W-:-:S11]  /*1ae0*/  UMOV UR42, UR6 ;  /* 0x00000006002a7c82 */ /* 0x000fd60008000000 */
.L_x_31:
[----:B-1----:R-:W-:Y:S01]  /*1af0*/  ULEA UR33, UR42, UR4, 0x3 ;  /* 0x000000042a217291 */ /* 0x002fe2000f8e18ff */
[----:B--2---:R-:W-:Y:S01]  /*1b00*/  @!P5 MOV R3, 0xc000 ;  /* 0x0000c0000003d802 */ /* 0x004fe20000000f00 */
[----:B--2---:R-:W-:Y:S10]  /*1b10*/  @P0 BRA `(.L_x_27) ;  /* 0x00000000000c0947 */ /* 0x004ff40003800000 */
[----:B------:R-:W-:-:S04]  /*1b20*/  SHF.L.U32 R5, R15, 0x1f, RZ ;  /* 0x0000001f0f057819 */ /* 0x000fc800000006ff */
[----:B------:R-:W2:Y:S02]  /*1b30*/  SYNCS.PHASECHK.TRANS64.TRYWAIT P0, [UR33+0x20], R5 ;  /* 0x00002005ff0075a7 */ /* 0x000ea40008001121 */
[----:B--2---:R-:W-:Y:S05]  /*1b40*/  @!P0 BRA `(.L_x_28) ;  /* 0x00000068005c8947 */ /* 0x004fea0003800000 */
.L_x_27:
[----:B------:R2:W-:Y:S01]  /*1b50*/  @!P5 SYNCS.ARRIVE.TRANS64 RZ, [UR33], R3 ;  /* 0x00000003ffffd9a7 */ /* 0x0005e20008000021 */
[----:B------:R-:W-:Y:S04]  /*1b60*/  BSSY.RECONVERGENT B0, `(.L_x_29) ;  /* 0x0000003000007945 */ /* 0x000fe80003800200 */
[----:B------:R-:W-:Y:S05]  /*1b70*/  @P4 BRA `(.L_x_30) ;  /* 0x0000000000044947 */ /* 0x000fea0003800000 */
[----:B------:R-:W-:Y:S05]  /*1b80*/  BPT.TRAP 0x1 ;  /* 0x000000040000795c */ /* 0x000fea0000300000 */
.L_x_30:
[----:B------:R-:W-:Y:S05]  /*1b90*/  BSYNC.RECONVERGENT B0 ;  /* 0x0000000000007941 */ /* 0x000fea0003800200 */
.L_x_29:
        /* <DEDUP_REMOVED lines=32> */
[----:B------:R-:W-:Y:S01]  /*1da0*/  UMOV UR10, UR26 ;  /* 0x0000001a000a7c82 */ /* 0x000fe20008000000 */
[----:B------:R-:W-:Y:S01]  /*1db0*/  UIADD3 UR29, UPT, UPT, UR29, 0x1, URZ ;  /* 0x000000011d1d7890 */ /* 0x000fe2000fffe0ff */
[----:B------:R1:W-:Y:S01]  /*1dc0*/  UTMALDG.3D [UR24], [UR40], desc[UR30] ;  /* 0x00001e18280075b4 */ /* 0x0003e20008011000 */
[----:B------:R-:W-:-:S02]  /*1dd0*/  UMOV UR42, UR6 ;  /* 0x00000006002a7c82 */ /* 0x000fc40008000000 */
[----:B------:R-:W-:Y:S01]  /*1de0*/  UISETP.NE.AND UP0, UPT, UR29, UR21, UPT ;  /* 0x000000151d00728c */ /* 0x000fe2000bf05270 */
[----:B------:R1:W-:Y:S01]  /*1df0*/  UTMALDG.3D [UR16], [UR38], desc[UR30] ;  /* 0x00001e10260075b4 */ /* 0x0003e20008011000 */
[----:B------:R1:W-:Y:S07]  /*1e00*/  UTMALDG.3D [UR8], [UR38], desc[UR30] ;  /* 0x00001e08260075b4 */ /* 0x0003ee0008011000 */
[----:B------:R-:W-:Y:S05]  /*1e10*/  BRA.U UP0, `(.L_x_31) ;  /* 0xfffffffd00347547 */ /* 0x000fea000b83ffff */
.L_x_26:
[----:B-1----:R-:W-:Y:S01]  /*1e20*/  LEA R2, R14, UR4, 0x3 ;  /* 0x000000040e027c11 */ /* 0x002fe2000f8e18ff */
[----:B------:R-:W-:Y:S01]  /*1e30*/  NOP ;  /* 0x0000000000007918 */ /* 0x000fe20000000000 */
[----:B--2---:R-:W-:Y:S02]  /*1e40*/  SHF.L.U32 R3, R12, 0x1f, RZ ;  /* 0x0000001f0c037819 */ /* 0x004fe400000006ff */
[----:B------:R-:W-:Y:S02]  /*1e50*/  LEA R4, R14, UR4, 0x4 ;  /* 0x000000040e047c11 */ /* 0x000fe4000f8e20ff */
[----:B------:R-:W1:Y:S02]  /*1e60*/  SYNCS.PHASECHK.TRANS64.TRYWAIT P0, [R2+URZ+0x90], R3 ;  /* 0x00009003020075a7 */ /* 0x000e6400080011ff */
[----:B-1----:R-:W-:Y:S05]  /*1e70*/  @!P0 BRA `(.L_x_32) ;  /* 0x0000006400a88947 */ /* 0x002fea0003800000 */
.L_x_134:
[----:B------:R-:W2:Y:S01]  /*1e80*/  LDS.128 R4, [R4+0x120] ;  /* 0x0001200004047984 */ /* 0x000ea20000000c00 */
[----:B---3--:R-:W-:Y:S01]  /*1e90*/  ISETP.GE.AND P0, PT, R26, 0x1, PT ;  /* 0x000000011a00780c */ /* 0x008fe20003f06270 */
[----:B-1----:R-:W-:Y:S01]  /*1ea0*/  VIADD R2, R2, 0xa0 ;  /* 0x000000a002027836 */ /* 0x002fe20000000000 */
[----:B------:R-:W-:Y:S01]  /*1eb0*/  @!PT LDS RZ, [RZ] ;  /* 0x00000000fffff984 */ /* 0x000fe20000000800 */
[----:B------:R-:W-:Y:S01]  /*1ec0*/  @!PT LDS RZ, [RZ] ;  /* 0x00000000fffff984 */ /* 0x000fe20000000800 */
[----:B------:R-:W-:Y:S01]  /*1ed0*/  @!PT LDS RZ, [RZ] ;  /* 0x00000000fffff984 */ /* 0x000fe20000000800 */
[----:B------:R-:W-:Y:S01]  /*1ee0*/  @!PT LDS RZ, [RZ] ;  /* 0x00000000fffff984 */ /* 0x000fe20000000800 */
[----:B------:R1:W-:Y:S06]  /*1ef0*/  MEMBAR.ALL.CTA ;  /* 0x0000000000007992 */ /* 0x0003ec0000008000 */
[----:B-1----:R-:W1:Y:S01]  /*1f00*/  FENCE.VIEW.ASYNC.S ;  /* 0x00000000000073c6 */ /* 0x002e620000000000 */
[----:B------:R-:W-:-:S04]  /*1f10*/  PRMT R2, RZ, 0x654, R2 ;  /* 0x00000654ff027816 */ /* 0x000fc80000000002 */
[----:B-1----:R1:W-:Y:S01]  /*1f20*/  SYNCS.ARRIVE.TRANS64.RED.A1T0 RZ, [R2+URZ], RZ ;  /* 0x000000ff02ff79a7 */ /* 0x0023e200081004ff */
[----:B--2---:R-:W-:-:S13]  /*1f30*/  LOP3.LUT P2, RZ, R6, 0x1, RZ, 0xc0, !PT ;  /* 0x0000000106ff7812 */ /* 0x004fda000784c0ff */
[----:B------:R-:W-:Y:S01]  /*1f40*/  @P2 SHF.R.U32.HI R3, RZ, 0x10, R5 ;  /* 0x00000010ff032819 */ /* 0x000fe20000011605 */
[----:B------:R-:W-:Y:S01]  /*1f50*/  VOTEU.ANY UP0, P2 ;  /* 0x0000000000ff7886 */ /* 0x000fe20001000100 */
[----:B------:R-:W-:Y:S02]  /*1f60*/  @P2 MOV R13, R4 ;  /* 0x00000004000d2202 */ /* 0x000fe40000000f00 */
[----:B------:R-:W-:Y:S02]  /*1f70*/  @P2 R2UR.BROADCAST UR8, R3 ;  /* 0x00000000030822ca */ /* 0x000fe400008e0000 */
[----:B------:R-:W-:-:S11]  /*1f80*/  @P2 LOP3.LUT R11, R5, 0xffff, RZ, 0xc0, !PT ;  /* 0x0000ffff050b2812 */ /* 0x000fd600078ec0ff */
[----:B------:R-:W-:Y:S01]  /*1f90*/  @UP0 UMOV UR36, UR8 ;  /* 0x0000000800240c82 */ /* 0x000fe20008000000 */
[----:B-1----:R-:W-:Y:S05]  /*1fa0*/  @!P0 BRA `(.L_x_33) ;  /* 0x0000000000b88947 */ /* 0x002fea0003800000 */
[----:B------:R-:W4:Y:S01]  /*1fb0*/  LDC.64 R4, c[0x0][0xb18] ;  /* 0x0002c600ff047b82 */ /* 0x000f220000000a00 */
[----:B------:R-:W-:-:S07]  /*1fc0*/  ISETP.NE.AND P3, PT, R26, 0x1, PT ;  /* 0x000000011a00780c */ /* 0x000fce0003f65270 */
[----:B------:R-:W1:Y:S08]  /*1fd0*/  LDC.64 R6, c[0x0][0xb10] ;  /* 0x0002c400ff067b82 */ /* 0x000e700000000a00 */
[----:B------:R-:W2:Y:S08]  /*1fe0*/  LDC R16, c[0x0][0xb20] ;  /* 0x0002c800ff107b82 */ /* 0x000eb00000000800 */
[----:B------:R-:W3:Y:S01]  /*1ff0*/  LDC R18, c[0x0][0xb0c] ;  /* 0x0002c300ff127b82 */ /* 0x000ee20000000800 */
[----:B----4-:R-:W-:Y:S01]  /*2000*/  IMAD.HI.U32 R17, R0, R5, RZ ;  /* 0x0000000500117227 */ /* 0x010fe200078e00ff */
[----:B------:R-:W-:-:S03]  /*2010*/  ISETP.NE.AND P0, PT, R4, 0x1, PT ;  /* 0x000000010400780c */ /* 0x000fc60003f05270 */
[----:B------:R-:W-:-:S03]  /*2020*/  IMAD.HI.U32 R5, R11, R5, RZ ;  /* 0x000000050b057227 */ /* 0x000fc600078e00ff */
[----:B------:R-:W4:Y:S01]  /*2030*/  LDC.64 R2, c[0x0][0xb28] ;  /* 0x0002ca00ff027b82 */ /* 0x000f220000000a00 */
[----:B-1----:R-:W-:-:S04]  /*2040*/  IMAD.HI.U32 R20, R9, R6, RZ ;  /* 0x0000000609147227 */ /* 0x002fc800078e00ff */
[----:B------:R-:W-:Y:S01]  /*2050*/  IMAD.HI.U32 R22, R13, R6, RZ ;  /* 0x000000060d167227 */ /* 0x000fe200078e00ff */
[----:B------:R-:W-:Y:S02]  /*2060*/  SHF.R.U32.HI R20, RZ, R7, R20 ;  /* 0x00000007ff147219 */ /* 0x000fe40000011614 */
[-C--:B--2---:R-:W-:Y:S02]  /*2070*/  SHF.R.U32.HI R17, RZ, R16.reuse, R17 ;  /* 0x00000010ff117219 */ /* 0x084fe40000011611 */
[----:B------:R-:W-:Y:S02]  /*2080*/  SHF.R.U32.HI R16, RZ, R16, R5 ;  /* 0x00000010ff107219 */ /* 0x000fe40000011605 */
[----:B------:R-:W-:Y:S02]  /*2090*/  SEL R17, R0, R17, !P0 ;  /* 0x0000001100117207 */ /* 0x000fe40004000000 */
[----:B------:R-:W-:Y:S02]  /*20a0*/  SHF.R.U32.HI R22, RZ, R7, R22 ;  /* 0x00000007ff167219 */ /* 0x000fe40000011616 */
[----:B---3--:R-:W-:-:S02]  /*20b0*/  ISETP.NE.AND P1, PT, R18, 0x1, PT ;  /* 0x000000011200780c */ /* 0x008fc40003f25270 */
[----:B------:R-:W-:Y:S02]  /*20c0*/  SEL R5, R11, R16, !P0 ;  /* 0x000000100b057207 */ /* 0x000fe40004000000 */
[----:B------:R-:W-:Y:S02]  /*20d0*/  SEL R19, R9, R20, !P1 ;  /* 0x0000001409137207 */ /* 0x000fe40004800000 */
[----:B------:R-:W-:Y:S01]  /*20e0*/  SEL R7, R13, R22, !P1 ;  /* 0x000000160d077207 */ /* 0x000fe20004800000 */
[----:B----4-:R-:W-:-:S04]  /*20f0*/  IMAD.HI.U32 R20, R17, R2, RZ ;  /* 0x0000000211147227 */ /* 0x010fc800078e00ff */
[----:B------:R-:W-:Y:S01]  /*2100*/  IMAD.HI.U32 R6, R19, R2, RZ ;  /* 0x0000000213067227 */ /* 0x000fe200078e00ff */
[----:B------:R-:W-:-:S04]  /*2110*/  @P3 SHF.R.U32.HI R17, RZ, R3, R20 ;  /* 0x00000003ff113219 */ /* 0x000fc80000011614 */
        /* <DEDUP_REMOVED lines=8> */
[----:B------:R-:W-:-:S04]  /*21a0*/  @!P0 IMAD.HI.U32 R16, R7, R2, RZ ;  /* 0x0000000207108227 */ /* 0x000fc800078e00ff */
[----:B------:R-:W-:Y:S01]  /*21b0*/  IMAD.MOV R2, RZ, RZ, -R6 ;  /* 0x000000ffff027224 */ /* 0x000fe200078e0a06 */
[----:B------:R-:W-:-:S03]  /*21c0*/  @!P0 SHF.R.U32.HI R16, RZ, R3, R16 ;  /* 0x00000003ff108219 */ /* 0x000fc60000011610 */
[----:B------:R-:W-:Y:S01]  /*21d0*/  IMAD R2, R26, R2, R5 ;  /* 0x000000021a027224 */ /* 0x000fe200078e0205 */
[----:B------:R-:W-:Y:S02]  /*21e0*/  @!P0 SEL R3, R7, R16, !P3 ;  /* 0x0000001007038207 */ /* 0x000fe40005800000 */
[----:B------:R-:W-:-:S03]  /*21f0*/  IADD3 R16, PT, PT, -R5, RZ, RZ ;  /* 0x000000ff05107210 */ /* 0x000fc60007ffe1ff */
[--C-:B------:R-:W-:Y:S02]  /*2200*/  @!P0 IMAD.IADD R6, R6, 0x1, -R3.reuse ;  /* 0x0000000106068824 */ /* 0x100fe400078e0a03 */
[----:B------:R-:W-:Y:S01]  /*2210*/  @!P0 IMAD R3, R2, R19, R3 ;  /* 0x0000001302038224 */ /* 0x000fe200078e0203 */
[----:B------:R-:W-:Y:S01]  /*2220*/  IADD3 R2, PT, PT, -R7, RZ, RZ ;  /* 0x000000ff07027210 */ /* 0x000fe20007ffe1ff */
[----:B------:R-:W-:Y:S02]  /*2230*/  @!P0 IMAD R5, R26, R6, R7 ;  /* 0x000000061a058224 */ /* 0x000fe400078e0207 */
[----:B------:R-:W-:Y:S02]  /*2240*/  IMAD R11, R4, R16, R11 ;  /* 0x00000010040b7224 */ /* 0x000fe400078e020b */
[----:B------:R-:W-:Y:S02]  /*2250*/  @!P0 IMAD.MOV.U32 R7, RZ, RZ, R3 ;  /* 0x000000ffff078224 */ /* 0x000fe400078e0003 */
[----:B------:R-:W-:-:S02]  /*2260*/  IMAD R2, R18, R2, R13 ;  /* 0x0000000212027224 */ /* 0x000fc400078e020d */
[----:B------:R-:W-:Y:S02]  /*2270*/  IMAD R11, R5, R4, R11 ;  /* 0x00000004050b7224 */ /* 0x000fe400078e020b */
[----:B------:R-:W-:Y:S02]  /*2280*/  IMAD R13, R7, R18, R2 ;  /* 0x00000012070d7224 */ /* 0x000fe400078e0202 */
.L_x_33:
[----:B------:R-:W1:Y:S02]  /*2290*/  LDCU UR8, c[0x0][0xb30] ;  /* 0x00016600ff0877ac */ /* 0x000e640008000800 */
[----:B-1----:R-:W-:-:S09]  /*22a0*/  UISETP.NE.AND UP0, UPT, UR8, 0x1, UPT ;  /* 0x000000010800788c */ /* 0x002fd2000bf05270 */
[----:B------:R-:W-:Y:S05]  /*22b0*/  BRA.U UP0, `(.L_x_34) ;  /* 0x0000000100407547 */ /* 0x000fea000b800000 */
[----:B------:R-:W1:Y:S08]  /*22c0*/  LDC.64 R4, c[0x0][0xb10] ;  /* 0x0002c400ff047b82 */ /* 0x000e700000000a00 */
[----:B------:R-:W2:Y:S08]  /*22d0*/  LDC.64 R2, c[0x0][0xb18] ;  /* 0x0002c600ff027b82 */ /* 0x000eb00000000a00 */
[----:B------:R-:W3:Y:S08]  /*22e0*/  LDC R6, c[0x0][0xb20] ;  /* 0x0002c800ff067b82 */ /* 0x000ef00000000800 */
[----:B------:R-:W4:Y:S01]  /*22f0*/  LDC R16, c[0x0][0xb0c] ;  /* 0x0002c300ff107b82 */ /* 0x000f220000000800 */
[----:B-1----:R-:W-:-:S05]  /*2300*/  IMAD.HI.U32 R4, R13, R4, RZ ;  /* 0x000000040d047227 */ /* 0x002fca00078e00ff */
[----:B------:R-:W-:Y:S01]  /*2310*/  SHF.R.U32.HI R4, RZ, R5, R4 ;  /* 0x00000005ff047219 */ /* 0x000fe20000011604 */
[----:B--2---:R-:W-:Y:S01]  /*2320*/  IMAD.HI.U32 R3, R11, R3, RZ ;  /* 0x000000030b037227 */ /* 0x004fe200078e00ff */
[----:B------:R-:W-:-:S04]  /*2330*/  ISETP.NE.AND P0, PT, R2, 0x1, PT ;  /* 0x000000010200780c */ /* 0x000fc80003f05270 */
[----:B---3--:R-:W-:-:S04]  /*2340*/  SHF.R.U32.HI R6, RZ, R6, R3 ;  /* 0x00000006ff067219 */ /* 0x008fc80000011603 */
[----:B------:R-:W-:Y:S02]  /*2350*/  SEL R3, R11, R6, !P0 ;  /* 0x000000060b037207 */ /* 0x000fe40004000000 */
[----:B----4-:R-:W-:-:S04]  /*2360*/  ISETP.NE.AND P1, PT, R16, 0x1, PT ;  /* 0x000000011000780c */ /* 0x010fc80003f25270 */
[----:B------:R-:W-:-:S05]  /*2370*/  SEL R4, R13, R4, !P1 ;  /* 0x000000040d047207 */ /* 0x000fca0004800000 */
[----:B------:R-:W-:Y:S02]  /*2380*/  IMAD.IADD R5, R3, 0x1, -R4 ;  /* 0x0000000103057824 */ /* 0x000fe400078e0a04 */
[----:B------:R-:W-:Y:S02]  /*2390*/  IMAD.IADD R3, R4, 0x1, -R3 ;  /* 0x0000000104037824 */ /* 0x000fe400078e0a03 */
[----:B------:R-:W-:Y:S02]  /*23a0*/  IMAD R13, R5, R16, R13 ;  /* 0x00000010050d7224 */ /* 0x000fe400078e020d */
[----:B------:R-:W-:-:S07]  /*23b0*/  IMAD R11, R3, R2, R11 ;  /* 0x00000002030b7224 */ /* 0x000fce00078e020b */
.L_x_34:
[----:B------:R-:W-:Y:S01]  /*23c0*/  VIADD R14, R14, 0x1 ;  /* 0x000000010e0e7836 */ /* 0x000fe20000000000 */
[----:B------:R-:W-:Y:S01]  /*23d0*/  PLOP3.LUT P1, PT, PT, PT, PT, 0x80, 0x8 ;  /* 0x000000000008781c */ /* 0x000fe20003f2f070 */
[----:B------:R-:W-:Y:S02]  /*23e0*/  IMAD.IADD R21, R13, 0x1, R68 ;  /* 0x000000010d157824 */ /* 0x000fe400078e0244 */
[----:B------:R-:W-:Y:S01]  /*23f0*/  IMAD.IADD R20, R11, 0x1, R66 ;  /* 0x000000010b147824 */ /* 0x000fe200078e0242 */
[----:B------:R-:W-:-:S04]  /*2400*/  ISETP.NE.AND P0, PT, R14, 0x2, PT ;  /* 0x000000020e00780c */ /* 0x000fc80003f05270 */
[----:B------:R-:W-:Y:S02]  /*2410*/  SEL R3, RZ, 0x1, P0 ;  /* 0x00000001ff037807 */ /* 0x000fe40000000000 */
[----:B------:R-:W-:Y:S02]  /*2420*/  SEL R14, R14, RZ, P0 ;  /* 0x000000ff0e0e7207 */ /* 0x000fe40000000000 */
[----:B------:R-:W-:Y:S01]  /*2430*/  LOP3.LUT R12, R12, R3, RZ, 0x3c, !PT ;  /* 0x000000030c0c7212 */ /* 0x000fe200078e3cff */
[----:B------:R-:W-:Y:S06]  /*2440*/  @P2 BRA `(.L_x_35) ;  /* 0xfffffff000402947 */ /* 0x000fec000383ffff */
[----:B------:R-:W-:Y:S01]  /*2450*/  UIADD3 UR4, UPT, UPT, UR4, 0x20, URZ ;  /* 0x0000002004047890 */ /* 0x000fe2000fffe0ff */
[----:B------:R-:W-:-:S03]  /*2460*/  SHF.L.U32 R3, R15, 0x1f, RZ ;  /* 0x0000001f0f037819 */ /* 0x000fc600000006ff */
[----:B------:R-:W-:-:S09]  /*2470*/  ULEA UR5, UR6, UR4, 0x3 ;  /* 0x0000000406057291 */ /* 0x000fd2000f8e18ff */
[----:B------:R-:W1:Y:S02]  /*2480*/  SYNCS.PHASECHK.TRANS64.TRYWAIT P0, [UR5], R3 ;  /* 0x00000003ff0075a7 */ /* 0x000e640008001105 */
[----:B-1----:R-:W-:Y:S05]  /*2490*/  @!P0 BRA `(.L_x_36) ;  /* 0x0000006000348947 */ /* 0x002fea0003800000 */
.L_x_136:
[----:B------:R-:W-:-:S04]  /*24a0*/  UIADD3 UR6, UPT, UPT, UR6, 0x1, URZ ;  /* 0x0000000106067890 */ /* 0x000fc8000fffe0ff */
[----:B------:R-:W-:-:S04]  /*24b0*/  UISETP.NE.AND UP0, UPT, UR6, 0x4, UPT ;  /* 0x000000040600788c */ /* 0x000fc8000bf05270 */
[----:B------:R-:W-:Y:S02]  /*24c0*/  USEL UR7, URZ, 0x1, UP0 ;  /* 0x00000001ff077887 */ /* 0x000fe40008000000 */
[----:B------:R-:W-:-:S04]  /*24d0*/  USEL UR6, UR6, URZ, UP0 ;  /* 0x000000ff06067287 */ /* 0x000fc80008000000 */
[----:B------:R-:W-:Y:S01]  /*24e0*/  ULEA UR5, UR6, UR4, 0x3 ;  /* 0x0000000406057291 */ /* 0x000fe2000f8e18ff */
[----:B------:R-:W-:-:S04]  /*24f0*/  LOP3.LUT R2, R15, UR7, RZ, 0x3c, !PT ;  /* 0x000000070f027c12 */ /* 0x000fc8000f8e3cff */
[----:B-1----:R-:W-:-:S04]  /*2500*/  SHF.L.U32 R3, R2, 0x1f, RZ ;  /* 0x0000001f02037819 */ /* 0x002fc800000006ff */
[----:B------:R-:W1:Y:S02]  /*2510*/  SYNCS.PHASECHK.TRANS64.TRYWAIT P0, [UR5], R3 ;  /* 0x00000003ff0075a7 */ /* 0x000e640008001105 */
[----:B-1----:R-:W-:Y:S05]  /*2520*/  @!P0 BRA `(.L_x_37) ;  /* 0x0000006000288947 */ /* 0x002fea0003800000 */
.L_x_138:
        /* <DEDUP_REMOVED lines=9> */
.L_x_140:
[----:B------:R-:W-:-:S04]  /*25c0*/  UIADD3 UR6, UPT, UPT, UR6, 0x1, URZ ;  /* 0x0000000106067890 */ /* 0x000fc8000fffe0ff */
[----:B------:R-:W-:-:S04]  /*25d0*/  UISETP.NE.AND UP0, UPT, UR6, 0x4, UPT ;  /* 0x000000040600788c */ /* 0x000fc8000bf05270 */
[----:B------:R-:W-:Y:S02]  /*25e0*/  USEL UR5, URZ, 0x1, UP0 ;  /* 0x00000001ff057887 */ /* 0x000fe40008000000 */
[----:B------:R-:W-:-:S04]  /*25f0*/  USEL UR6, UR6, URZ, UP0 ;  /* 0x000000ff06067287 */ /* 0x000fc80008000000 */
[----:B------:R-:W-:Y:S01]  /*2600*/  ULEA UR6, UR6, UR4, 0x3 ;  /* 0x0000000406067291 */ /* 0x000fe2000f8e18ff */
[----:B-1----:R-:W-:-:S04]  /*2610*/  LOP3.LUT R3, R2, UR5, RZ, 0x3c, !PT ;  /* 0x0000000502037c12 */ /* 0x002fc8000f8e3cff */
[----:B------:R-:W-:Y:S01]  /*2620*/  SHF.L.U32 R3, R3, 0x1f, RZ ;  /* 0x0000001f03037819 */ /* 0x000fe200000006ff */
[----:B----4-:R-:W-:-:S07]  /*2630*/  IMAD.U32 R0, RZ, RZ, UR6 ;  /* 0x00000006ff007e24 */ /* 0x010fce000f8e00ff */
.L_x_39:
[----:B-1----:R1:W2:Y:S02]  /*2640*/  SYNCS.PHASECHK.TRANS64.TRYWAIT P0, [R0+URZ], R3 ;  /* 0x00000003000075a7 */ /* 0x0022a400080011ff */
[----:B--2---:R-:W-:Y:S05]  /*2650*/  @!P0 NANOSLEEP.SYNCS 0x989680 ;  /* 0x009896800000895d */ /* 0x004fea0003900000 */
[----:B------:R-:W2:Y:S02]  /*2660*/  @!P0 SYNCS.PHASECHK.TRANS64 P0, [R0+URZ], R3 ;  /* 0x00000003000085a7 */ /* 0x000ea400080010ff */
[----:B--2---:R-:W-:Y:S05]  /*2670*/  @P0 EXIT ;  /* 0x000000000000094d */ /* 0x004fea0003800000 */
[----:B------:R-:W-:Y:S05]  /*2680*/  BRA `(.L_x_39) ;  /* 0xfffffffc00ec7947 */ /* 0x000fea000383ffff */
.L_x_17:
[----:B------:R-:W-:-:S04]  /*2690*/  UISETP.NE.AND UP1, UPT, UR37, URZ, UPT ;  /* 0x000000ff2500728c */ /* 0x000fc8000bf25270 */
[----:B------:R-:W-:-:S09]  /*26a0*/  UISETP.NE.OR UP1, UPT, UR8, 0x1, UP1 ;  /* 0x000000010800788c */ /* 0x000fd20008f25670 */
[----:B------:R-:W-:Y:S05]  /*26b0*/  BRA.U UP1, `(.L_x_40) ;  /* 0x0000000501487547 */ /* 0x000fea000b800000 */
[----:B------:R-:W-:Y:S01]  /*26c0*/  ISETP.NE.AND P2, PT, R2, RZ, PT ;  /* 0x000000ff0200720c */ /* 0x000fe20003f45270 */
[----:B------:R-:W-:Y:S01]  /*26d0*/  IMAD.MOV.U32 R12, RZ, RZ, 0x1 ;  /* 0x00000001ff0c7424 */ /* 0x000fe200078e00ff */
[----:B------:R-:W-:Y:S02]  /*26e0*/  CS2R R10, SRZ ;  /* 0x00000000000a7805 */ /* 0x000fe4000001ff00 */
[----:B------:R-:W-:Y:S01]  /*26f0*/  CS2R R8, SRZ ;  /* 0x0000000000087805 */ /* 0x000fe2000001ff00 */
[----:B------:R-:W-:Y:S01]  /*2700*/  UMOV UR4, 0x400 ;  /* 0x0000040000047882 */ /* 0x000fe20000000000 */
[----:B------:R-:W-:Y:S01]  /*2710*/  UMOV UR6, URZ ;  /* 0x000000ff00067c82 */ /* 0x000fe20008000000 */
[----:B------:R-:W-:-:S12]  /*2720*/  ULEA UR37, UR37, UR4, 0x18 ;  /* 0x0000000425257291 */ /* 0x000fd8000f8ec0ff */
.L_x_44:
[----:B------:R-:W-:Y:S02]  /*2730*/  LEA R0, R8, UR37, 0x3 ;  /* 0x0000002508007c11 */ /* 0x000fe4000f8e18ff */
[----:B------:R-:W-:-:S03]  /*2740*/  SHF.L.U32 R5, R9, 0x1f, RZ ;  /* 0x0000001f09057819 */ /* 0x000fc600000006ff */
[----:B------:R-:W-:Y:S01]  /*2750*/  VIADD R4, R0, 0x100 ;  /* 0x0000010000047836 */ /* 0x000fe20000000000 */
[----:B------:R-:W1:Y:S02]  /*2760*/  SYNCS.PHASECHK.TRANS64.TRYWAIT P0, [R0+URZ+0xf0], R5 ;  /* 0x0000f005000075a7 */ /* 0x000e6400080011ff */
[----:B-1----:R-:W-:Y:S05]  /*2770*/  @!P0 BRA `(.L_x_41) ;  /* 0x0000005c00c48947 */ /* 0x002fea0003800000 */
.L_x_141:
[----:B------:R-:W-:Y:S01]  /*2780*/  ULEA UR5, UR6, UR37, 0x3 ;  /* 0x0000002506057291 */ /* 0x000fe2000f8e18ff */
[----:B------:R-:W-:Y:S02]  /*2790*/  PRMT R4, RZ, 0x654, R4 ;  /* 0x00000654ff047816 */ /* 0x000fe40000000004 */
[----:B-1----:R-:W-:Y:S01]  /*27a0*/  SHF.L.U32 R5, R12, 0x1f, RZ ;  /* 0x0000001f0c057819 */ /* 0x002fe200000006ff */
[----:B------:R-:W-:Y:S01]  /*27b0*/  UIADD3 UR4, UPT, UPT, UR5, 0x90, URZ ;  /* 0x0000009005047890 */ /* 0x000fe2000fffe0ff */
[----:B------:R1:W-:Y:S05]  /*27c0*/  SYNCS.ARRIVE.TRANS64.RED.A1T0 RZ, [R4+URZ], RZ ;  /* 0x000000ff04ff79a7 */ /* 0x0003ea00081004ff */
[----:B------:R-:W-:Y:S01]  /*27d0*/  IMAD.U32 R7, RZ, RZ, UR4 ;  /* 0x00000004ff077e24 */ /* 0x000fe2000f8e00ff */
[----:B------:R-:W2:Y:S04]  /*27e0*/  SYNCS.PHASECHK.TRANS64.TRYWAIT P0, [UR5+0xa0], R5 ;  /* 0x0000a005ff0075a7 */ /* 0x000ea80008001105 */
[----:B------:R-:W-:Y:S01]  /*27f0*/  PRMT R6, R2, 0x654, R7 ;  /* 0x0000065402067816 */ /* 0x000fe20000000007 */
[----:B-1----:R-:W-:Y:S01]  /*2800*/  @!P2 IMAD.MOV.U32 R4, RZ, RZ, 0x10 ;  /* 0x00000010ff04a424 */ /* 0x002fe200078e00ff */
[----:B--2---:R-:W-:Y:S06]  /*2810*/  @!P0 BRA `(.L_x_42) ;  /* 0x0000005c00b08947 */ /* 0x004fec0003800000 */
.L_x_143:
[----:B------:R-:W-:Y:S01]  /*2820*/  ULEA UR4, UR6, UR37, 0x4 ;  /* 0x0000002506047291 */ /* 0x000fe2000f8e20ff */
[----:B------:R-:W-:Y:S01]  /*2830*/  SEL R3, R6, R3, !P2 ;  /* 0x0000000306037207 */ /* 0x000fe20005000000 */
[----:B------:R-:W-:Y:S01]  /*2840*/  UIADD3 UR5, UPT, UPT, UR5, 0x90, URZ ;  /* 0x0000009005057890 */ /* 0x000fe2000fffe0ff */
[----:B-1----:R-:W-:Y:S01]  /*2850*/  LEA R0, R11, UR37, 0x3 ;  /* 0x000000250b007c11 */ /* 0x002fe2000f8e18ff */
[----:B------:R-:W-:Y:S01]  /*2860*/  UIADD3 UR4, UPT, UPT, UR4, 0x120, URZ ;  /* 0x0000012004047890 */ /* 0x000fe2000fffe0ff */
[----:B------:R-:W-:Y:S01]  /*2870*/  SHF.L.U32 R5, R10, 0x1f, RZ ;  /* 0x0000001f0a057819 */ /* 0x000fe200000006ff */
[----:B------:R1:W-:Y:S01]  /*2880*/  @!P2 SYNCS.ARRIVE.TRANS64.RED RZ, [R3+URZ], R4 ;  /* 0x0000000403ffa9a7 */ /* 0x0003e200080004ff */
[----:B------:R-:W-:Y:S01]  /*2890*/  UIADD3 UR6, UPT, UPT, UR6, 0x1, URZ ;  /* 0x0000000106067890 */ /* 0x000fe2000fffe0ff */
[----:B------:R-:W-:-:S03]  /*28a0*/  VIADD R8, R8, 0x1 ;  /* 0x0000000108087836 */ /* 0x000fc60000000000 */
[----:B------:R-:W-:Y:S02]  /*28b0*/  UISETP.NE.AND UP0, UPT, UR6, 0x2, UPT ;  /* 0x000000020600788c */ /* 0x000fe4000bf05270 */
[----:B------:R-:W-:Y:S06]  /*28c0*/  UGETNEXTWORKID.BROADCAST [UR4], [UR5] ;  /* 0x00000000040073ca */ /* 0x000fec0008000100 */
[----:B------:R-:W-:Y:S01]  /*28d0*/  USEL UR4, URZ, 0x1, UP0 ;  /* 0x00000001ff047887 */ /* 0x000fe20008000000 */
[----:B------:R-:W-:Y:S01]  /*28e0*/  ISETP.NE.AND P0, PT, R8, 0x2, PT ;  /* 0x000000020800780c */ /* 0x000fe20003f05270 */
[----:B------:R-:W-:Y:S01]  /*28f0*/  USEL UR6, UR6, URZ, UP0 ;  /* 0x000000ff06067287 */ /* 0x000fe20008000000 */
[----:B------:R-:W2:Y:S03]  /*2900*/  SYNCS.PHASECHK.TRANS64.TRYWAIT P1, [R0+URZ+0x90], R5 ;  /* 0x00009005000075a7 */ /* 0x000ea600080211ff */
[----:B------:R-:W-:Y:S01]  /*2910*/  LOP3.LUT R12, R12, UR4, RZ, 0x3c, !PT ;  /* 0x000000040c0c7c12 */ /* 0x000fe2000f8e3cff */
[----:B-12---:R-:W-:Y:S07]  /*2920*/  @!P1 BRA `(.L_x_43) ;  /* 0x0000005c00849947 */ /* 0x006fee0003800000 */
.L_x_144:
[C---:B------:R-:W-:Y:S01]  /*2930*/  LEA R4, R11.reuse, UR37, 0x4 ;  /* 0x000000250b047c11 */ /* 0x040fe2000f8e20ff */
[----:B-1----:R-:W-:Y:S01]  /*2940*/  VIADD R0, R0, 0xa0 ;  /* 0x000000a000007836 */ /* 0x002fe20000000000 */
[----:B------:R-:W-:Y:S01]  /*2950*/  SEL R8, R8, RZ, P0 ;  /* 0x000000ff08087207 */ /* 0x000fe20000000000 */
[----:B------:R-:W-:-:S03]  /*2960*/  VIADD R11, R11, 0x1 ;  /* 0x000000010b0b7836 */ /* 0x000fc60000000000 */
[----:B------:R-:W1:Y:S01]  /*2970*/  LDS.128 R4, [R4+0x120] ;  /* 0x0001200004047984 */ /* 0x000e620000000c00 */
[----:B------:R-:W-:Y:S02]  /*2980*/  PRMT R0, RZ, 0x654, R0 ;  /* 0x00000654ff007816 */ /* 0x000fe40000000000 */
[C---:B------:R-:W-:Y:S01]  /*2990*/  ISETP.NE.AND P1, PT, R11.reuse, 0x2, PT ;  /* 0x000000020b00780c */ /* 0x040fe20003f25270 */
[----:B------:R-:W-:Y:S01]  /*29a0*/  @!PT LDS RZ, [RZ] ;  /* 0x00000000fffff984 */ /* 0x000fe20000000800 */
[----:B------:R-:W-:Y:S01]  /*29b0*/  @!PT LDS RZ, [RZ] ;  /* 0x00000000fffff984 */ /* 0x000fe20000000800 */
[----:B------:R-:W-:Y:S01]  /*29c0*/  @!PT LDS RZ, [RZ] ;  /* 0x00000000fffff984 */ /* 0x000fe20000000800 */
[----:B------:R-:W-:Y:S01]  /*29d0*/  @!PT LDS RZ, [RZ] ;  /* 0x00000000fffff984 */ /* 0x000fe20000000800 */
[----:B------:R2:W-:Y:S06]  /*29e0*/  MEMBAR.ALL.CTA ;  /* 0x0000000000007992 */ /* 0x0005ec0000008000 */
[----:B--2---:R-:W2:Y:S01]  /*29f0*/  FENCE.VIEW.ASYNC.S ;  /* 0x00000000000073c6 */ /* 0x004ea20000000000 */
[----:B------:R-:W-:Y:S01]  /*2a00*/  SEL R11, R11, RZ, P1 ;  /* 0x000000ff0b0b7207 */ /* 0x000fe20000800000 */
[----:B--2---:R2:W-:Y:S01]  /*2a10*/  SYNCS.ARRIVE.TRANS64.RED.A1T0 RZ, [R0+URZ], RZ ;  /* 0x000000ff00ff79a7 */ /* 0x0045e200081004ff */
[----:B-1----:R-:W-:-:S02]  /*2a20*/  LOP3.LUT P3, RZ, R6, 0x1, RZ, 0xc0, !PT ;  /* 0x0000000106ff7812 */ /* 0x002fc4000786c0ff */
[----:B------:R-:W-:-:S04]  /*2a30*/  SEL R5, RZ, 0x1, P1 ;  /* 0x00000001ff057807 */ /* 0x000fc80000800000 */
[----:B------:R-:W-:Y:S02]  /*2a40*/  LOP3.LUT R10, R10, R5, RZ, 0x3c, !PT ;  /* 0x000000050a0a7212 */ /* 0x000fe400078e3cff */
[----:B--2---:R-:W-:-:S04]  /*2a50*/  SEL R0, RZ, 0x1, P0 ;  /* 0x00000001ff007807 */ /* 0x004fc80000000000 */
[----:B------:R-:W-:Y:S01]  /*2a60*/  LOP3.LUT R9, R9, R0, RZ, 0x3c, !PT ;  /* 0x0000000009097212 */ /* 0x000fe200078e3cff */
[----:B------:R-:W-:Y:S06]  /*2a70*/  @P3 BRA `(.L_x_44) ;  /* 0xfffffffc002c3947 */ /* 0x000fec000383ffff */
[----:B------:R-:W-:Y:S01]  /*2a80*/  ULEA UR5, UR6, UR37, 0x3 ;  /* 0x0000002506057291 */ /* 0x000fe2000f8e18ff */
[----:B------:R-:W-:-:S08]  /*2a90*/  SHF.L.U32 R3, R12, 0x1f, RZ ;  /* 0x0000001f0c037819 */ /* 0x000fd000000006ff */
[----:B------:R-:W1:Y:S02]  /*2aa0*/  SYNCS.PHASECHK.TRANS64 P0, [UR5+0xa0], R3 ;  /* 0x0000a003ff0075a7 */ /* 0x000e640008001005 */
[----:B-1----:R-:W-:Y:S05]  /*2ab0*/  @P0 BRA `(.L_x_45) ;  /* 0x0000000000080947 */ /* 0x002fea0003800000 */
[----:B------:R-:W1:Y:S02]  /*2ac0*/  SYNCS.PHASECHK.TRANS64.TRYWAIT P0, [UR5+0xa0], R3 ;  /* 0x0000a003ff0075a7 */ /* 0x000e640008001105 */
[----:B-1----:R-:W-:Y:S05]  /*2ad0*/  @!P0 BRA `(.L_x_46) ;  /* 0x0000005c002c8947 */ /* 0x002fea0003800000 */
.L_x_45:
[----:B------:R-:W-:-:S04]  /*2ae0*/  UIADD3 UR4, UPT, UPT, UR6, 0x1, URZ ;  /* 0x0000000106047890 */ /* 0x000fc8000fffe0ff */
[----:B------:R-:W-:-:S04]  /*2af0*/  UISETP.NE.AND UP0, UPT, UR4, 0x2, UPT ;  /* 0x000000020400788c */ /* 0x000fc8000bf05270 */
[----:B------:R-:W-:Y:S02]  /*2b00*/  USEL UR7, URZ, 0x1, UP0 ;  /* 0x00000001ff077887 */ /* 0x000fe40008000000 */
[----:B------:R-:W-:-:S04]  /*2b10*/  USEL UR4, UR4, URZ, UP0 ;  /* 0x000000ff04047287 */ /* 0x000fc80008000000 */
[----:B------:R-:W-:Y:S01]  /*2b20*/  ULEA UR4, UR4, UR37, 0x3 ;  /* 0x0000002504047291 */ /* 0x000fe2000f8e18ff */
[----:B-1----:R-:W-:-:S04]  /*2b30*/  LOP3.LUT R3, R12, UR7, RZ, 0x3c, !PT ;  /* 0x000000070c037c12 */ /* 0x002fc8000f8e3cff */
[----:B------:R-:W-:-:S04]  /*2b40*/  SHF.L.U32 R0, R3, 0x1f, RZ ;  /* 0x0000001f03007819 */ /* 0x000fc800000006ff */
[----:B------:R-:W1:Y:S02]  /*2b50*/  SYNCS.PHASECHK.TRANS64 P0, [UR4+0xa0], R0 ;  /* 0x0000a000ff0075a7 */ /* 0x000e640008001004 */
[----:B-1----:R-:W-:Y:S05]  /*2b60*/  @P0 EXIT ;  /* 0x000000000000094d */ /* 0x002fea0003800000 */
[----:B------:R-:W-:Y:S02]  /*2b70*/  SHF.L.U32 R3, R3, 0x1f, RZ ;  /* 0x0000001f03037819 */ /* 0x000fe400000006ff */
[----:B------:R-:W-:-:S07]  /*2b80*/  MOV R0, UR4 ;  /* 0x0000000400007c02 */ /* 0x000fce0008000f00 */
.L_x_47:
[----:B-1----:R1:W2:Y:S02]  /*2b90*/  SYNCS.PHASECHK.TRANS64.TRYWAIT P0, [R0+URZ+0xa0], R3 ;  /* 0x0000a003000075a7 */ /* 0x0022a400080011ff */
[----:B--2---:R-:W-:Y:S05]  /*2ba0*/  @!P0 NANOSLEEP.SYNCS 0x989680 ;  /* 0x009896800000895d */ /* 0x004fea0003900000 */
[----:B------:R-:W2:Y:S02]  /*2bb0*/  @!P0 SYNCS.PHASECHK.TRANS64 P0, [R0+URZ+0xa0], R3 ;  /* 0x0000a003000085a7 */ /* 0x000ea400080010ff */
[----:B--2---:R-:W-:Y:S05]  /*2bc0*/  @P0 EXIT ;  /* 0x000000000000094d */ /* 0x004fea0003800000 */
[----:B------:R-:W-:Y:S05]  /*2bd0*/  BRA `(.L_x_47) ;  /* 0xfffffffc00ec7947 */ /* 0x000fea000383ffff */
.L_x_40:
[----:B------:R-:W-:-:S09]  /*2be0*/  UISETP.NE.AND UP1, UPT, UR8, URZ, UPT ;  /* 0x000000ff0800728c */ /* 0x000fd2000bf25270 */
[----:B------:R-:W-:Y:S05]  /*2bf0*/  BRA.U UP1, `(.L_x_48) ;  /* 0x0000001101247547 */ /* 0x000fea000b800000 */
[----:B------:R-:W-:Y:S01]  /*2c00*/  UMOV UR4, 0x40 ;  /* 0x0000004000047882 */ /* 0x000fe20000000000 */
[----:B------:R-:W-:Y:S01]  /*2c10*/  NOP ;  /* 0x0000000000007918 */ /* 0x000fe20000000000 */
[----:B------:R-:W-:Y:S01]  /*2c20*/  ULEA UR4, UR37, UR4, 0x18 ;  /* 0x0000000425047291 */ /* 0x000fe2000f8ec0ff */
[----:B------:R-:W-:Y:S02]  /*2c30*/  UMOV UR5, 0x400 ;  /* 0x0000040000057882 */ /* 0x000fe40000000000 */
[----:B------:R-:W-:-:S06]  /*2c40*/  ULEA UR37, UR37, UR5, 0x18 ;  /* 0x0000000525257291 */ /* 0x000fcc000f8ec0ff */
[----:B------:R-:W1:Y:S02]  /*2c50*/  LDS.U8 R0, [UR4+0x1c] ;  /* 0x00001c04ff007984 */ /* 0x000e640008000000 */
[----:B-1----:R-:W-:-:S13]  /*2c60*/  ISETP.NE.AND P0, PT, R0, RZ, PT ;  /* 0x000000ff0000720c */ /* 0x002fda0003f05270 */
[----:B------:R-:W-:Y:S05]  /*2c70*/  @P0 BRA `(.L_x_49) ;  /* 0x0000000000580947 */ /* 0x000fea0003800000 */
[----:B------:R-:W-:-:S13]  /*2c80*/  ELECT P0, URZ, PT ;  /* 0x0000000000ff782f */ /* 0x000fda0003800000 */
[----:B------:R-:W-:Y:S05]  /*2c90*/  @!P0 BRA `(.L_x_50) ;  /* 0x0000000000608947 */ /* 0x000fea0003800000 */
[----:B------:R-:W-:Y:S01]  /*2ca0*/  UMOV UR5, 0x10 ;  /* 0x0000001000057882 */ /* 0x000fe20000000000 */
[----:B------:R-:W-:Y:S01]  /*2cb0*/  HFMA2 R0, -RZ, RZ, 0, 5.9604644775390625e-08 ;  /* 0x00000001ff007431 */ /* 0x000fe200000001ff */
[----:B------:R-:W-:-:S03]  /*2cc0*/  MOV R2, 0xffff ;  /* 0x0000ffff00027802 */ /* 0x000fc60000000f00 */
[----:B------:R-:W-:Y:S04]  /*2cd0*/  DEPBAR.LE SB1, 0x36 ;  /* 0x00009d800000791a */ /* 0x000fe80000000000 */
[----:B------:R-:W1:Y:S02]  /*2ce0*/  UTCATOMSWS.FIND_AND_SET.ALIGN UP0, UR5, UR5 ;  /* 0x00000005000575e3 */ /* 0x000e640008000800 */
[----:B-1----:R-:W-:Y:S01]  /*2cf0*/  MOV R3, UR5 ;  /* 0x0000000500037c02 */ /* 0x002fe20008000f00 */
[----:B------:R-:W-:Y:S06]  /*2d00*/  BRA.U UP0, `(.L_x_51) ;  /* 0x0000000100187547 */ /* 0x000fec000b800000 */
.L_x_52:
[----:B------:R-:W-:Y:S05]  /*2d10*/  NANOSLEEP 0x64 ;  /* 0x000000640000795d */ /* 0x000fea0003800000 */
[----:B------:R-:W-:-:S05]  /*2d20*/  UMOV UR5, 0x10 ;  /* 0x0000001000057882 */ /* 0x000fca0000000000 */
[----:B------:R-:W-:Y:S04]  /*2d30*/  DEPBAR.LE SB1, 0x36 ;  /* 0x00009d800000791a */ /* 0x000fe80000000000 */
[----:B------:R-:W1:Y:S02]  /*2d40*/  UTCATOMSWS.FIND_AND_SET.ALIGN UP0, UR5, UR5 ;  /* 0x00000005000575e3 */ /* 0x000e640008000800 */
[----:B-1----:R-:W-:Y:S01]  /*2d50*/  MOV R3, UR5 ;  /* 0x0000000500037c02 */ /* 0x002fe20008000f00 */
[----:B------:R-:W-:Y:S05]  /*2d60*/  BRA.U !UP0, `(.L_x_52) ;  /* 0xfffffffd08e87547 */ /* 0x000fea000b83ffff */
.L_x_51:
[-C--:B------:R-:W-:Y:S02]  /*2d70*/  SHF.L.U32 R2, R2, R3.reuse, RZ ;  /* 0x0000000302027219 */ /* 0x080fe400000006ff */
[----:B------:R-:W-:Y:S01]  /*2d80*/  SHF.L.U32 R0, R0, R3, RZ ;  /* 0x0000000300007219 */ /* 0x000fe200000006ff */
[----:B------:R-:W-:Y:S02]  /*2d90*/  IMAD.SHL.U32 R3, R3, 0x20, RZ ;  /* 0x0000002003037824 */ /* 0x000fe400078e00ff */
[----:B------:R1:W-:Y:S04]  /*2da0*/  ATOMS.OR RZ, [UR4+0x14], R2 ;  /* 0x00001402ffff798c */ /* 0x0003e8000b000004 */
[----:B------:R1:W-:Y:S04]  /*2db0*/  ATOMS.OR RZ, [UR4+0x18], R0 ;  /* 0x00001800ffff798c */ /* 0x0003e8000b000004 */
[----:B------:R1:W-:Y:S01]  /*2dc0*/  STS [UR37+0x140], R3 ;  /* 0x00014003ff007988 */ /* 0x0003e20008000825 */
[----:B------:R-:W-:Y:S05]  /*2dd0*/  BRA `(.L_x_50) ;  /* 0x0000000000107947 */ /* 0x000fea0003800000 */
.L_x_49:
[----:B------:R-:W-:Y:S02]  /*2de0*/  MOV R0, 0xffffffff ;  /* 0xffffffff00007802 */ /* 0x000fe40000000f00 */
[----:B------:R-:W-:-:S03]  /*2df0*/  MOV R2, 0x2e20 ;  /* 0x00002e2000027802 */ /* 0x000fc60000000f00 */
[----:B------:R1:W-:Y:S04]  /*2e00*/  STS [UR37+0x140], R0 ;  /* 0x00014000ff007988 */ /* 0x0003e80008000825 */
[----:B-1-3-5:R-:W-:Y:S05]  /*2e10*/  CALL.REL.NOINC `($__internal_1_$__cuda_sm10x_tcgen05_guardrail_trap_phase_invalid_during_alloc) ;  /* 0x0000006000747944 */ /* 0x02afea0003c00000 */
.L_x_50:
[----:B------:R-:W-:Y:S05]  /*2e20*/  WARPSYNC.ALL ;  /* 0x0000000000007948 */ /* 0x000fea0003800000 */
[----:B------:R-:W2:Y:S01]  /*2e30*/  S2UR UR5, SR_CgaCtaId ;  /* 0x00000000000579c3 */ /* 0x000ea20000008800 */
[----:B------:R-:W-:Y:S01]  /*2e40*/  UMOV UR4, 0x400 ;  /* 0x0000040000047882 */ /* 0x000fe20000000000 */
[----:B------:R-:W-:-:S06]  /*2e50*/  NOP ;  /* 0x0000000000007918 */ /* 0x000fcc0000000000 */
[----:B------:R-:W-:Y:S06]  /*2e60*/  BAR.ARV 0x6, 0xa0 ;  /* 0x0182800000007b1d */ /* 0x000fec0000002000 */
[----:B------:R-:W4:Y:S01]  /*2e70*/  LDCU UR7, c[0x0][0x38c] ;  /* 0x00007180ff0777ac */ /* 0x000f220008000800 */
[----:B------:R-:W-:Y:S01]  /*2e80*/  IMAD.MOV.U32 R11, RZ, RZ, 0x1 ;  /* 0x00000001ff0b7424 */ /* 0x000fe200078e00ff */
[----:B------:R-:W-:Y:S01]  /*2e90*/  CS2R R8, SRZ ;  /* 0x0000000000087805 */ /* 0x000fe2000001ff00 */
[----:B------:R-:W-:Y:S01]  /*2ea0*/  IMAD.MOV.U32 R10, RZ, RZ, RZ ;  /* 0x000000ffff0a7224 */ /* 0x000fe200078e00ff */
[----:B------:R-:W3:Y:S01]  /*2eb0*/  LDCU UR6, c[0x0][0x38c] ;  /* 0x00007180ff0677ac */ /* 0x000ee20008000800 */
[----:B------:R-:W-:Y:S01]  /*2ec0*/  UMOV UR15, URZ ;  /* 0x000000ff000f7c82 */ /* 0x000fe20008000000 */
[----:B------:R-:W-:Y:S01]  /*2ed0*/  UMOV UR14, URZ ;  /* 0x000000ff000e7c82 */ /* 0x000fe20008000000 */
[----:B--2---:R-:W-:Y:S01]  /*2ee0*/  ULEA UR5, UR5, UR4, 0x18 ;  /* 0x0000000405057291 */ /* 0x004fe2000f8ec0ff */
[----:B------:R-:W-:Y:S01]  /*2ef0*/  UMOV UR32, 0x0 ;  /* 0x0000000000207882 */ /* 0x000fe20000000000 */
[----:B------:R-:W-:-:S02]  /*2f00*/  UMOV UR33, 0x8100910 ;  /* 0x0810091000217882 */ /* 0x000fc40000000000 */
[----:B------:R-:W-:Y:S02]  /*2f10*/  UIADD3 UR9, UPT, UPT, UR5, 0x8400, URZ ;  /* 0x0000840005097890 */ /* 0x000fe4000fffe0ff */
[----:B------:R-:W-:Y:S02]  /*2f20*/  UIADD3 UR10, UPT, UPT, UR5, 0x28400, URZ ;  /* 0x00028400050a7890 */ /* 0x000fe4000fffe0ff */
[----:B----4-:R-:W-:Y:S01]  /*2f30*/  UIADD3 UR7, UPT, UPT, UR7, 0x3f, URZ ;  /* 0x0000003f07077890 */ /* 0x010fe2000fffe0ff */
[----:B-1----:R-:W1:Y:S01]  /*2f40*/  LDS R0, [UR5+0x140] ;  /* 0x00014005ff007984 */ /* 0x002e620008000800 */
[----:B------:R-:W-:Y:S02]  /*2f50*/  USHF.R.U32.HI UR9, URZ, 0x4, UR9 ;  /* 0x00000004ff097899 */ /* 0x000fe40008011609 */
[----:B------:R-:W-:Y:S02]  /*2f60*/  USHF.R.S32.HI UR4, URZ, 0x1f, UR7 ;  /* 0x0000001fff047899 */ /* 0x000fe40008011407 */
[----:B------:R-:W-:-:S02]  /*2f70*/  USHF.R.U32.HI UR10, URZ, 0x4, UR10 ;  /* 0x00000004ff0a7899 */ /* 0x000fc4000801160a */
[----:B------:R-:W-:Y:S02]  /*2f80*/  ULEA.HI UR4, UR4, UR7, URZ, 0x6 ;  /* 0x0000000704047291 */ /* 0x000fe4000f8f30ff */
[----:B------:R-:W-:Y:S02]  /*2f90*/  ULOP3.LUT UR9, UR9, 0x3fff, URZ, 0xc0, !UPT ;  /* 0x00003fff09097892 */ /* 0x000fe4000f8ec0ff */
[----:B------:R-:W-:Y:S02]  /*2fa0*/  USHF.R.S32.HI UR4, URZ, 0x6, UR4 ;  /* 0x00000006ff047899 */ /* 0x000fe40008011404 */
[----:B------:R-:W-:Y:S02]  /*2fb0*/  ULOP3.LUT UR10, UR10, 0x3fff, URZ, 0xc0, !UPT ;  /* 0x00003fff0a0a7892 */ /* 0x000fe4000f8ec0ff */
[----:B------:R-:W-:Y:S01]  /*2fc0*/  UISETP.LT.AND UP0, UPT, UR4, 0x1, UPT ;  /* 0x000000010400788c */ /* 0x000fe2000bf01270 */
[----:B------:R-:W-:Y:S01]  /*2fd0*/  UMOV UR30, 0x0 ;  /* 0x00000000001e7882 */ /* 0x000fe20000000000 */
[----:B------:R-:W-:-:S02]  /*2fe0*/  UMOV UR31, 0x8100910 ;  /* 0x08100910001f7882 */ /* 0x000fc40000000000 */
[----:B------:R-:W-:Y:S01]  /*2ff0*/  USEL UR8, UR4, 0x1, !UP0 ;  /* 0x0000000104087887 */ /* 0x000fe2000c000000 */
[----:B------:R-:W-:Y:S01]  /*3000*/  UMOV UR28, 0x0 ;  /* 0x00000000001c7882 */ /* 0x000fe20000000000 */
[----:B------:R-:W-:Y:S01]  /*3010*/  UMOV UR29, 0x8100910 ;  /* 0x08100910001d7882 */ /* 0x000fe20000000000 */
[----:B------:R-:W-:Y:S01]  /*3020*/  UMOV UR26, 0x0 ;  /* 0x00000000001a7882 */ /* 0x000fe20000000000 */
[----:B------:R-:W-:Y:S01]  /*3030*/  UMOV UR27, 0x8100910 ;  /* 0x08100910001b7882 */ /* 0x000fe20000000000 */
[----:B------:R-:W-:Y:S01]  /*3040*/  UMOV UR24, 0x0 ;  /* 0x0000000000187882 */ /* 0x000fe20000000000 */
[----:B------:R-:W-:Y:S01]  /*3050*/  UMOV UR25, 0x8100910 ;  /* 0x0810091000197882 */ /* 0x000fe20000000000 */
[----:B------:R-:W-:Y:S01]  /*3060*/  UMOV UR22, 0x0 ;  /* 0x0000000000167882 */ /* 0x000fe20000000000 */
[----:B------:R-:W-:Y:S01]  /*3070*/  UMOV UR23, 0x8100910 ;  /* 0x0810091000177882 */ /* 0x000fe20000000000 */
[----:B------:R-:W-:Y:S02]  /*3080*/  ULOP3.LUT UR9, UR9, 0x10000, URZ, 0xfc, !UPT ;  /* 0x0001000009097892 */ /* 0x000fe4000f8efcff */
[----:B------:R-:W-:-:S02]  /*3090*/  ULOP3.LUT UR10, UR10, 0x10000, URZ, 0xfc, !UPT ;  /* 0x000100000a0a7892 */ /* 0x000fc4000f8efcff */
[----:B------:R-:W-:Y:S02]  /*30a0*/  UIADD3 UR8, UPT, UPT, -UR8, URZ, URZ ;  /* 0x000000ff08087290 */ /* 0x000fe4000fffe1ff */
[----:B---3--:R-:W-:Y:S01]  /*30b0*/  UISETP.GE.AND UP3, UPT, UR6, 0x1, UPT ;  /* 0x000000010600788c */ /* 0x008fe2000bf66270 */
[----:B------:R-:W-:Y:S01]  /*30c0*/  UMOV UR20, 0x0 ;  /* 0x0000000000147882 */ /* 0x000fe20000000000 */
[----:B------:R-:W-:Y:S01]  /*30d0*/  UMOV UR21, 0x8100910 ;  /* 0x0810091000157882 */ /* 0x000fe20000000000 */
[----:B------:R-:W-:Y:S01]  /*30e0*/  UMOV UR18, 0x0 ;  /* 0x0000000000127882 */ /* 0x000fe20000000000 */
[----:B-1----:R-:W-:Y:S01]  /*30f0*/  R2UR UR16, R0 ;  /* 0x00000000001072ca */ /* 0x002fe200000e0000 */
[----:B------:R-:W-:-:S14]  /*3100*/  UMOV UR19, 0x8100910 ;  /* 0x0810091000137882 */ /* 0x000fdc0000000000 */
.L_x_59:
[----:B------:R-:W-:Y:S02]  /*3110*/  LEA R0, R10, UR5, 0x3 ;  /* 0x000000050a007c11 */ /* 0x000fe4000f8e18ff */
[----:B------:R-:W-:Y:S02]  /*3120*/  SHF.L.U32 R5, R9, 0x1f, RZ ;  /* 0x0000001f09057819 */ /* 0x000fe400000006ff */
[----:B------:R-:W-:Y:S01]  /*3130*/  PLOP3.LUT P0, PT, PT, PT, UP3, 0x80, 0x8 ;  /* 0x000000000008781c */ /* 0x000fe20003f0f038 */
[----:B------:R-:W-:Y:S01]  /*3140*/  VIADD R3, R0, 0xa0 ;  /* 0x000000a000037836 */ /* 0x000fe20000000000 */
[----:B-1----:R-:W1:Y:S02]  /*3150*/  SYNCS.PHASECHK.TRANS64.TRYWAIT P1, [R0+URZ+0x90], R5 ;  /* 0x00009005000075a7 */ /* 0x002e6400080211ff */
[----:B-1-3--:R-:W-:Y:S09]  /*3160*/  @!P1 BRA `(.L_x_53) ;  /* 0x0000005400a09947 */ /* 0x00aff20003800000 */
.L_x_146:
[----:B------:R-:W-:Y:S01]  /*3170*/  LEA R4, R10, UR5, 0x4 ;  /* 0x000000050a047c11 */ /* 0x000fe2000f8e20ff */
[----:B------:R-:W-:Y:S01]  /*3180*/  @UP3 ULEA UR7, UR14, UR5, 0x3 ;  /* 0x000000050e073291 */ /* 0x000fe2000f8e18ff */
[----:B------:R-:W-:Y:S01]  /*3190*/  PLOP3.LUT P2, PT, PT, PT, PT, 0x80, 0x8 ;  /* 0x000000000008781c */ /* 0x000fe20003f4f070 */
[----:B------:R-:W-:Y:S01]  /*31a0*/  ULEA UR6, UR15, UR5, 0x3 ;  /* 0x000000050f067291 */ /* 0x000fe2000f8e18ff */
[----:B------:R-:W-:Y:S02]  /*31b0*/  PRMT R3, RZ, 0x654, R3 ;  /* 0x00000654ff037816 */ /* 0x000fe40000000003 */
[----:B-1----:R-:W1:Y:S01]  /*31c0*/  LDS.128 R4, [R4+0x120] ;  /* 0x0001200004047984 */ /* 0x002e620000000c00 */
[----:B------:R-:W-:Y:S02]  /*31d0*/  @P0 SHF.L.U32 R2, R8, 0x1f, RZ ;  /* 0x0000001f08020819 */ /* 0x000fe400000006ff */
[----:B------:R-:W-:Y:S01]  /*31e0*/  SHF.L.U32 R0, R11, 0x1f, RZ ;  /* 0x0000001f0b007819 */ /* 0x000fe200000006ff */
[----:B------:R-:W-:Y:S01]  /*31f0*/  @!PT LDS RZ, [RZ] ;  /* 0x00000000fffff984 */ /* 0x000fe20000000800 */
[----:B------:R-:W-:Y:S01]  /*3200*/  @!PT LDS RZ, [RZ] ;  /* 0x00000000fffff984 */ /* 0x000fe20000000800 */
[----:B------:R-:W-:Y:S01]  /*3210*/  @!PT LDS RZ, [RZ] ;  /* 0x00000000fffff984 */ /* 0x000fe20000000800 */
[----:B------:R-:W-:Y:S01]  /*3220*/  @!PT LDS RZ, [RZ] ;  /* 0x00000000fffff984 */ /* 0x000fe20000000800 */
[----:B------:R2:W-:Y:S06]  /*3230*/  MEMBAR.ALL.CTA ;  /* 0x0000000000007992 */ /* 0x0005ec0000008000 */
[----:B--2---:R-:W2:Y:S02]  /*3240*/  FENCE.VIEW.ASYNC.S ;  /* 0x00000000000073c6 */ /* 0x004ea40000000000 */
[----:B--2---:R2:W-:Y:S01]  /*3250*/  SYNCS.ARRIVE.TRANS64.RED.A1T0 RZ, [R3+URZ], RZ ;  /* 0x000000ff03ff79a7 */ /* 0x0045e200081004ff */
[----:B------:R2:W3:Y:S01]  /*3260*/  @P0 SYNCS.PHASECHK.TRANS64.TRYWAIT P2, [UR7], R2 ;  /* 0x00000002ff0005a7 */ /* 0x0004e20008041107 */
[----:B------:R-:W-:Y:S01]  /*3270*/  ULEA UR7, UR15, UR16, 0x6 ;  /* 0x000000100f077291 */ /* 0x000fe2000f8e30ff */
[----:B-1----:R-:W-:Y:S01]  /*3280*/  LOP3.LUT P1, RZ, R6, 0x1, RZ, 0xc0, !PT ;  /* 0x0000000106ff7812 */ /* 0x002fe2000782c0ff */
[----:B------:R-:W1:Y:S02]  /*3290*/  SYNCS.PHASECHK.TRANS64.TRYWAIT P0, [UR6+0xd0], R0 ;  /* 0x0000d000ff0075a7 */ /* 0x000e640008001106 */
[----:B-123--:R-:W-:Y:S10]  /*32a0*/  @!P0 BRA `(.L_x_54) ;  /* 0x0000005400648947 */ /* 0x00eff40003800000 */
.L_x_148:
[----:B------:R-:W-:Y:S01]  /*32b0*/  IADD3 R10, PT, PT, R10, 0x1, RZ ;  /* 0x000000010a0a7810 */ /* 0x000fe20007ffe0ff */
[----:B------:R-:W-:Y:S06]  /*32c0*/  BRA.U !UP3, `(.L_x_55) ;  /* 0x000000050b107547 */ /* 0x000fec000b800000 */
[----:B------:R-:W-:Y:S01]  /*32d0*/  UPLOP3.LUT UP4, UPT, UPT, UPT, UPT, 0x40, 0x4 ;  /* 0x000000000004789c */ /* 0x000fe20003f8e870 */
[----:B------:R-:W-:Y:S01]  /*32e0*/  UMOV UR13, UR8 ;  /* 0x00000008000d7c82 */ /* 0x000fe20008000000 */
[----:B------:R-:W-:Y:S01]  /*32f0*/  UMOV UR12, UR4 ;  /* 0x00000004000c7c82 */ /* 0x000fe20008000000 */
[----:B------:R-:W-:-:S08]  /*3300*/  UMOV UR17, UR14 ;  /* 0x0000000e00117c82 */ /* 0x000fd00008000000 */
.L_x_58:
[----:B------:R-:W-:Y:S02]  /*3310*/  UIADD3 UR13, UPT, UPT, UR13, 0x1, URZ ;  /* 0x000000010d0d7890 */ /* 0x000fe4000fffe0ff */
[----:B--2---:R-:W-:Y:S02]  /*3320*/  ULEA UR11, UR17, UR5, 0x3 ;  /* 0x00000005110b7291 */ /* 0x004fe4000f8e18ff */
[----:B------:R-:W-:Y:S01]  /*3330*/  UISETP.NE.AND UP0, UPT, UR13, URZ, UPT ;  /* 0x000000ff0d00728c */ /* 0x000fe2000bf05270 */
[----:B---3--:R-:W-:Y:S10]  /*3340*/  @P2 BRA `(.L_x_56) ;  /* 0x00000000000c2947 */ /* 0x008ff40003800000 */
[----:B-1----:R-:W-:Y:S04]  /*3350*/  SHF.L.U32 R3, R8, 0x1f, RZ ;  /* 0x0000001f08037819 */ /* 0x002fe800000006ff */
[----:B------:R-:W1:Y:S02]  /*3360*/  SYNCS.PHASECHK.TRANS64.TRYWAIT P0, [UR11], R3 ;  /* 0x00000003ff0075a7 */ /* 0x000e64000800110b */
[----:B-1----:R-:W-:Y:S05]  /*3370*/  @!P0 BRA `(.L_x_57) ;  /* 0x0000005400488947 */ /* 0x002fea0003800000 */
.L_x_56:
[----:B------:R-:W-:Y:S01]  /*3380*/  UISETP.NE.AND UP1, UPT, UR12, 0x1, UPT ;  /* 0x000000010c00788c */ /* 0x000fe2000bf25270 */
[----:B------:R-:W-:Y:S01]  /*3390*/  PLOP3.LUT P2, PT, PT, PT, PT, 0x80, 0x8 ;  /* 0x000000000008781c */ /* 0x000fe20003f4f070 */
[----:B------:R-:W-:Y:S02]  /*33a0*/  UIADD3 UR14, UPT, UPT, UR17, 0x1, URZ ;  /* 0x00000001110e7890 */ /* 0x000fe4000fffe0ff */
[----:B------:R-:W-:Y:S02]  /*33b0*/  ULEA UR64, UR17, UR10, 0xa ;  /* 0x0000000a11407291 */ /* 0x000fe4000f8e50ff */
[----:B------:R-:W-:Y:S01]  /*33c0*/  UISETP.NE.AND UP2, UPT, UR14, 0x4, UPT ;  /* 0x000000040e00788c */ /* 0x000fe2000bf45270 */
[----:B------:R-:W-:Y:S01]  /*33d0*/  PLOP3.LUT P0, PT, PT, PT, UP1, 0x80, 0x8 ;  /* 0x000000000008781c */ /* 0x000fe20003f0f018 */
[----:B------:R-:W-:Y:S02]  /*33e0*/  ULEA UR62, UR17, UR9, 0xb ;  /* 0x00000009113e7291 */ /* 0x000fe4000f8e58ff */
[----:B------:R-:W-:Y:S02]  /*33f0*/  USEL UR35, URZ, 0x1, UP2 ;  /* 0x00000001ff237887 */ /* 0x000fe40009000000 */
[----:B------:R-:W-:Y:S02]  /*3400*/  USEL UR14, UR14, URZ, UP2 ;  /* 0x000000ff0e0e7287 */ /* 0x000fe40009000000 */
[----:B------:R-:W-:Y:S02]  /*3410*/  UIADD3 UR60, UPT, UPT, UR64, 0x2, URZ ;  /* 0x00000002403c7890 */ /* 0x000fe4000fffe0ff */
[----:B------:R-:W-:Y:S01]  /*3420*/  @UP1 ULEA UR34, UR14, UR5, 0x3 ;  /* 0x000000050e221291 */ /* 0x000fe2000f8e18ff */
[----:B------:R-:W-:Y:S01]  /*3430*/  LOP3.LUT R8, R8, UR35, RZ, 0x3c, !PT ;  /* 0x0000002308087c12 */ /* 0x000fe2000f8e3cff */
[----:B------:R-:W-:Y:S02]  /*3440*/  UIADD3 UR58, UPT, UPT, UR62, 0x2, URZ ;  /* 0x000000023e3a7890 */ /* 0x000fe4000fffe0ff */
[----:B------:R-:W-:Y:S01]  /*3450*/  UIADD3 UR56, UPT, UPT, UR64, 0x4, URZ ;  /* 0x0000000440387890 */ /* 0x000fe2000fffe0ff */
[----:B-1----:R-:W-:Y:S01]  /*3460*/  @P0 SHF.L.U32 R0, R8, 0x1f, RZ ;  /* 0x0000001f08000819 */ /* 0x002fe200000006ff */
[----:B------:R-:W-:Y:S02]  /*3470*/  UIADD3 UR54, UPT, UPT, UR62, 0x4, URZ ;  /* 0x000000043e367890 */ /* 0x000fe4000fffe0ff */
[----:B------:R-:W-:Y:S01]  /*3480*/  UIADD3 UR52, UPT, UPT, UR64, 0x6, URZ ;  /* 0x0000000640347890 */ /* 0x000fe2000fffe0ff */
[----:B------:R2:W3:Y:S01]  /*3490*/  @P0 SYNCS.PHASECHK.TRANS64.TRYWAIT P2, [UR34], R0 ;  /* 0x00000000ff0005a7 */ /* 0x0004e20008041122 */
[----:B------:R-:W-:Y:S02]  /*34a0*/  UIADD3 UR50, UPT, UPT, UR62, 0x6, URZ ;  /* 0x000000063e327890 */ /* 0x000fe4000fffe0ff */
        /* <DEDUP_REMOVED lines=9> */
[----:B------:R-:W-:Y:S01]  /*3540*/  UIADD3 UR12, UPT, UPT, UR12, -0x1, URZ ;  /* 0xffffffff0c0c7890 */ /* 0x000fe2000fffe0ff */
[----:B------:R-:W-:Y:S01]  /*3550*/  UMOV UR65, 0x40004040 ;  /* 0x4000404000417882 */ /* 0x000fe20000000000 */
[----:B------:R-:W-:Y:S01]  /*3560*/  UMOV UR63, 0x40004040 ;  /* 0x40004040003f7882 */ /* 0x000fe20000000000 */
[----:B------:R-:W-:Y:S01]  /*3570*/  UMOV UR61, 0x40004040 ;  /* 0x40004040003d7882 */ /* 0x000fe20000000000 */
[----:B------:R2:W-:Y:S01]  /*3580*/  UTCHMMA gdesc[UR62], gdesc[UR64], tmem[UR7], tmem[UR32], idesc[UR33], UP4 ;  /* 0x00ff20403e0075ea */ /* 0x0005e2000a000007 */
[----:B------:R-:W-:Y:S01]  /*3590*/  UPLOP3.LUT UP4, UPT, UPT, UPT, UPT, 0x80, 0x8 ;  /* 0x000000000008789c */ /* 0x000fe20003f8f070 */
[----:B------:R-:W-:Y:S01]  /*35a0*/  UMOV UR59, 0x40004040 ;  /* 0x40004040003b7882 */ /* 0x000fe20000000000 */
[----:B------:R-:W-:Y:S01]  /*35b0*/  UMOV UR57, 0x40004040 ;  /* 0x4000404000397882 */ /* 0x000fe20000000000 */
[----:B------:R2:W-:Y:S01]  /*35c0*/  UTCHMMA gdesc[UR58], gdesc[UR60], tmem[UR7], tmem[UR30], idesc[UR31], UPT ;  /* 0x00ff1e3c3a0075ea */ /* 0x0005e2000b800007 */
        /* <DEDUP_REMOVED lines=14> */
[----:B------:R-:W-:Y:S01]  /*36b0*/  UMOV UR35, 0x40004040 ;  /* 0x4000404000237882 */ /* 0x000fe20000000000 */
[----:B------:R2:W-:Y:S01]  /*36c0*/  UTCHMMA gdesc[UR38], gdesc[UR40], tmem[UR7], tmem[UR20], idesc[UR21], UPT ;  /* 0x00ff1428260075ea */ /* 0x0005e2000b800007 */
[----:B------:R2:W-:Y:S01]  /*36d0*/  UTCHMMA gdesc[UR34], gdesc[UR36], tmem[UR7], tmem[UR18], idesc[UR19], UPT ;  /* 0x00ff1224220075ea */ /* 0x0005e2000b800007 */
[----:B------:R2:W-:Y:S01]  /*36e0*/  UTCBAR [UR11], URZ ;  /* 0x000000ff0b0073e9 */ /* 0x0005e200080000ff */
[----:B------:R-:W-:Y:S01]  /*36f0*/  UMOV UR17, UR14 ;  /* 0x0000000e00117c82 */ /* 0x000fe20008000000 */
[----:B------:R-:W-:Y:S05]  /*3700*/  BRA.U UP0, `(.L_x_58) ;  /* 0xfffffffd00007547 */ /* 0x000fea000b83ffff */
.L_x_55:
[----:B------:R-:W-:Y:S01]  /*3710*/  UIADD3 UR15, UPT, UPT, UR15, 0x1, URZ ;  /* 0x000000010f0f7890 */ /* 0x000fe2000fffe0ff */
[C---:B------:R-:W-:Y:S01]  /*3720*/  ISETP.NE.AND P0, PT, R10.reuse, 0x2, PT ;  /* 0x000000020a00780c */ /* 0x040fe20003f05270 */
[----:B--2---:R-:W-:Y:S02]  /*3730*/  UIADD3 UR7, UPT, UPT, UR6, 0xb0, URZ ;  /* 0x000000b006077890 */ /* 0x004fe4000fffe0ff */
[----:B------:R-:W-:Y:S01]  /*3740*/  UISETP.NE.AND UP0, UPT, UR15, 0x4, UPT ;  /* 0x000000040f00788c */ /* 0x000fe2000bf05270 */
[----:B-1----:R-:W-:Y:S02]  /*3750*/  SEL R0, RZ, 0x1, P0 ;  /* 0x00000001ff007807 */ /* 0x002fe40000000000 */
[----:B------:R-:W-:Y:S01]  /*3760*/  SEL R10, R10, RZ, P0 ;  /* 0x000000ff0a0a7207 */ /* 0x000fe20000000000 */
[----:B------:R-:W-:Y:S01]  /*3770*/  USEL UR6, URZ, 0x1, UP0 ;  /* 0x00000001ff067887 */ /* 0x000fe20008000000 */
[----:B------:R-:W-:Y:S01]  /*3780*/  LOP3.LUT R9, R9, R0, RZ, 0x3c, !PT ;  /* 0x0000000009097212 */ /* 0x000fe200078e3cff */
[----:B------:R-:W-:Y:S01]  /*3790*/  USEL UR15, UR15, URZ, UP0 ;  /* 0x000000ff0f0f7287 */ /* 0x000fe20008000000 */
[----:B------:R1:W-:Y:S03]  /*37a0*/  UTCBAR [UR7], URZ ;  /* 0x000000ff070073e9 */ /* 0x0003e600080000ff */
[----:B------:R-:W-:Y:S01]  /*37b0*/  LOP3.LUT R11, R11, UR6, RZ, 0x3c, !PT ;  /* 0x000000060b0b7c12 */ /* 0x000fe2000f8e3cff */
[----:B------:R-:W-:Y:S07]  /*37c0*/  @P1 BRA `(.L_x_59) ;  /* 0xfffffff800501947 */ /* 0x000fee000383ffff */
[----:B------:R-:W2:Y:S01]  /*37d0*/  S2UR UR4, SR_CgaCtaId ;  /* 0x00000000000479c3 */ /* 0x000ea20000008800 */
[----:B------:R-:W-:Y:S01]  /*37e0*/  ELECT P0, URZ, PT ;  /* 0x0000000000ff782f */ /* 0x000fe20003800000 */
[----:B------:R-:W-:Y:S01]  /*37f0*/  IMAD.MOV.U32 R0, RZ, RZ, 0x1 ;  /* 0x00000001ff007424 */ /* 0x000fe200078e00ff */
[----:B------:R-:W-:Y:S01]  /*3800*/  UIADD3 UR5, UPT, UPT, UR5, 0xd0, URZ ;  /* 0x000000d005057890 */ /* 0x000fe2000fffe0ff */
[----:B------:R-:W-:Y:S01]  /*3810*/  SHF.L.U32 R3, R11, 0x1f, RZ ;  /* 0x0000001f0b037819 */ /* 0x000fe200000006ff */
[----:B------:R-:W-:-:S03]  /*3820*/  UMOV UR6, 0x40 ;  /* 0x0000004000067882 */ /* 0x000fc60000000000 */
[----:B------:R-:W-:Y:S01]  /*3830*/  UVIRTCOUNT.DEALLOC.SMPOOL 0x80 ;  /* 0x000000800000784c */ /* 0x000fe20000000000 */
[----:B--2---:R-:W-:Y:S02]  /*3840*/  ULEA UR4, UR4, UR6, 0x18 ;  /* 0x0000000604047291 */ /* 0x004fe4000f8ec0ff */
[----:B------:R-:W-:-:S07]  /*3850*/  ULEA UR6, UR15, UR5, 0x3 ;  /* 0x000000050f067291 */ /* 0x000fce000f8e18ff */
[----:B------:R2:W-:Y:S02]  /*3860*/  @P0 STS.U8 [UR4+0x1c], R0 ;  /* 0x00001c00ff000988 */ /* 0x0005e40008000004 */
[----:B------:R-:W4:Y:S02]  /*3870*/  SYNCS.PHASECHK.TRANS64.TRYWAIT P0, [UR6], R3 ;  /* 0x00000003ff0075a7 */ /* 0x000f240008001106 */
[----:B--2-4-:R-:W-:Y:S05]  /*3880*/  @!P0 BRA `(.L_x_60) ;  /* 0x00000050001c8947 */ /* 0x014fea0003800000 */
.L_x_151:
[----:B-1----:R-:W-:-:S04]  /*3890*/  UIADD3 UR7, UPT, UPT, UR15, 0x1, URZ ;  /* 0x000000010f077890 */ /* 0x002fc8000fffe0ff */
[----:B------:R-:W-:-:S04]  /*38a0*/  UISETP.NE.AND UP0, UPT, UR7, 0x4, UPT ;  /* 0x000000040700788c */ /* 0x000fc8000bf05270 */
[----:B------:R-:W-:Y:S02]  /*38b0*/  USEL UR8, URZ, 0x1, UP0 ;  /* 0x00000001ff087887 */ /* 0x000fe40008000000 */
[----:B------:R-:W-:-:S04]  /*38c0*/  USEL UR7, UR7, URZ, UP0 ;  /* 0x000000ff07077287 */ /* 0x000fc80008000000 */
[----:B------:R-:W-:Y:S01]  /*38d0*/  ULEA UR6, UR7, UR5, 0x3 ;  /* 0x0000000507067291 */ /* 0x000fe2000f8e18ff */
[----:B------:R-:W-:-:S04]  /*38e0*/  LOP3.LUT R2, R11, UR8, RZ, 0x3c, !PT ;  /* 0x000000080b027c12 */ /* 0x000fc8000f8e3cff */
[----:B--2---:R-:W-:-:S04]  /*38f0*/  SHF.L.U32 R3, R2, 0x1f, RZ ;  /* 0x0000001f02037819 */ /* 0x004fc800000006ff */
[----:B------:R-:W1:Y:S02]  /*3900*/  SYNCS.PHASECHK.TRANS64.TRYWAIT P0, [UR6], R3 ;  /* 0x00000003ff0075a7 */ /* 0x000e640008001106 */
[----:B-1----:R-:W-:Y:S05]  /*3910*/  @!P0 BRA `(.L_x_61) ;  /* 0x0000005000108947 */ /* 0x002fea0003800000 */
.L_x_153:
        /* <DEDUP_REMOVED lines=9> */
.L_x_155:
[----:B------:R-:W-:-:S04]  /*39b0*/  UIADD3 UR7, UPT, UPT, UR7, 0x1, URZ ;  /* 0x0000000107077890 */ /* 0x000fc8000fffe0ff */
[----:B------:R-:W-:-:S04]  /*39c0*/  UISETP.NE.AND UP0, UPT, UR7, 0x4, UPT ;  /* 0x000000040700788c */ /* 0x000fc8000bf05270 */
[----:B------:R-:W-:Y:S02]  /*39d0*/  USEL UR6, URZ, 0x1, UP0 ;  /* 0x00000001ff067887 */ /* 0x000fe40008000000 */
[----:B------:R-:W-:-:S04]  /*39e0*/  USEL UR7, UR7, URZ, UP0 ;  /* 0x000000ff07077287 */ /* 0x000fc80008000000 */
[----:B------:R-:W-:Y:S01]  /*39f0*/  ULEA UR7, UR7, UR5, 0x3 ;  /* 0x0000000507077291 */ /* 0x000fe2000f8e18ff */
[----:B-1----:R-:W-:-:S04]  /*3a00*/  LOP3.LUT R3, R2, UR6, RZ, 0x3c, !PT ;  /* 0x0000000602037c12 */ /* 0x002fc8000f8e3cff */
[----:B------:R-:W-:-:S04]  /*3a10*/  SHF.L.U32 R3, R3, 0x1f, RZ ;  /* 0x0000001f03037819 */ /* 0x000fc800000006ff */
[----:B------:R-:W1:Y:S02]  /*3a20*/  SYNCS.PHASECHK.TRANS64.TRYWAIT P0, [UR7], R3 ;  /* 0x00000003ff0075a7 */ /* 0x000e640008001107 */
[----:B-1----:R-:W-:Y:S05]  /*3a30*/  @!P0 BRA `(.L_x_63) ;  /* 0x0000004c00f88947 */ /* 0x002fea0003800000 */
.L_x_157:
[----:B------:R-:W-:Y:S01]  /*3a40*/  NOP ;  /* 0x0000000000007918 */ /* 0x000fe20000000000 */
[----:B-1----:R-:W1:Y:S01]  /*3a50*/  LDS R0, [UR4+0x14] ;  /* 0x00001404ff007984 */ /* 0x002e620008000800 */
[----:B------:R-:W-:Y:S01]  /*3a60*/  ULOP3.LUT UR6, UR16, 0xffff, URZ, 0xc0, !UPT ;  /* 0x0000ffff10067892 */ /* 0x000fe2000f8ec0ff */
[----:B------:R-:W-:Y:S01]  /*3a70*/  UMOV UR8, 0xffff ;  /* 0x0000ffff00087882 */ /* 0x000fe20000000000 */
[----:B------:R-:W-:Y:S02]  /*3a80*/  UMOV UR5, 0x1 ;  /* 0x0000000100057882 */ /* 0x000fe40000000000 */
[----:B------:R-:W-:-:S04]  /*3a90*/  USHF.R.U32.HI UR6, URZ, 0x5, UR6 ;  /* 0x00000005ff067899 */ /* 0x000fc80008011606 */
[----:B------:R-:W-:Y:S02]  /*3aa0*/  USHF.L.U32 UR8, UR8, UR6, URZ ;  /* 0x0000000608087299 */ /* 0x000fe400080006ff */
[----:B------:R-:W-:-:S04]  /*3ab0*/  USHF.L.U32 UR5, UR5, UR6, URZ ;  /* 0x0000000605057299 */ /* 0x000fc800080006ff */
[----:B-1----:R-:W-:-:S04]  /*3ac0*/  LOP3.LUT R0, R0, UR8, RZ, 0xc0, !PT ;  /* 0x0000000800007c12 */ /* 0x002fc8000f8ec0ff */
[----:B------:R-:W-:-:S13]  /*3ad0*/  ISETP.NE.AND P0, PT, R0, UR8, PT ;  /* 0x0000000800007c0c */ /* 0x000fda000bf05270 */
[----:B------:R-:W-:Y:S05]  /*3ae0*/  @P0 BRA `(.L_x_64) ;  /* 0x0000000000580947 */ /* 0x000fea0003800000 */
[----:B------:R-:W1:Y:S02]  /*3af0*/  LDS R0, [UR4+0x18] ;  /* 0x00001804ff007984 */ /* 0x000e640008000800 */
[----:B-1----:R-:W-:-:S04]  /*3b00*/  LOP3.LUT R0, R0, UR5, RZ, 0xc0, !PT ;  /* 0x0000000500007c12 */ /* 0x002fc8000f8ec0ff */
[----:B------:R-:W-:-:S13]  /*3b10*/  ISETP.NE.AND P0, PT, R0, UR5, PT ;  /* 0x0000000500007c0c */ /* 0x000fda000bf05270 */
[----:B------:R-:W-:Y:S05]  /*3b20*/  @P0 BRA `(.L_x_65) ;  /* 0x00000000003c0947 */ /* 0x000fea0003800000 */
[----:B------:R-:W1:Y:S01]  /*3b30*/  S2R R2, SR_LANEID ;  /* 0x0000000000027919 */ /* 0x000e620000000000 */
[----:B------:R-:W-:Y:S01]  /*3b40*/  ULOP3.LUT UR8, URZ, UR8, URZ, 0x33, !UPT ;  /* 0x00000008ff087292 */ /* 0x000fe2000f8e33ff */
[----:B------:R-:W-:Y:S01]  /*3b50*/  LOP3.LUT R4, RZ, UR5, RZ, 0x33, !PT ;  /* 0x00000005ff047c12 */ /* 0x000fe2000f8e33ff */
[----:B------:R-:W-:Y:S02]  /*3b60*/  VOTEU.ANY UR7, UPT, PT ;  /* 0x0000000000077886 */ /* 0x000fe400038e0100 */
[----:B------:R-:W-:Y:S01]  /*3b70*/  UFLO.U32 UR7, UR7 ;  /* 0x00000007000772bd */ /* 0x000fe200080e0000 */
[----:B------:R-:W2:Y:S01]  /*3b80*/  REDUX UR5, R4 ;  /* 0x00000000040573c4 */ /* 0x000ea20000000000 */
[----:B------:R-:W-:-:S06]  /*3b90*/  IMAD.U32 R0, RZ, RZ, UR8 ;  /* 0x00000008ff007e24 */ /* 0x000fcc000f8e00ff */
[----:B------:R4:W-:Y:S01]  /*3ba0*/  UTCATOMSWS.AND URZ, UR8 ;  /* 0x0000000800ff79e3 */ /* 0x0009e20008000000 */
[----:B------:R-:W3:Y:S01]  /*3bb0*/  REDUX UR6, R0 ;  /* 0x00000000000673c4 */ /* 0x000ee20000000000 */
[----:B-1----:R-:W-:Y:S01]  /*3bc0*/  ISETP.EQ.U32.AND P0, PT, R2, UR7, PT ;  /* 0x0000000702007c0c */ /* 0x002fe2000bf02070 */
[----:B--2---:R-:W-:Y:S01]  /*3bd0*/  IMAD.U32 R2, RZ, RZ, UR5 ;  /* 0x00000005ff027e24 */ /* 0x004fe2000f8e00ff */
[----:B---3--:R-:W-:-:S11]  /*3be0*/  MOV R3, UR6 ;  /* 0x0000000600037c02 */ /* 0x008fd60008000f00 */
[----:B------:R4:W-:Y:S04]  /*3bf0*/  @P0 ATOMS.AND RZ, [UR4+0x14], R3 ;  /* 0x00001403ffff098c */ /* 0x0009e8000a800004 */
[----:B------:R4:W-:Y:S01]  /*3c00*/  @P0 ATOMS.AND RZ, [UR4+0x18], R2 ;  /* 0x00001802ffff098c */ /* 0x0009e2000a800004 */
[----:B------:R-:W-:Y:S05]  /*3c10*/  BRA `(.L_x_66) ;  /* 0x0000000000147947 */ /* 0x000fea0003800000 */
.L_x_65:
[----:B------:R-:W-:Y:S02]  /*3c20*/  MOV R2, 0x3c40 ;  /* 0x00003c4000027802 */ /* 0x000fe40000000f00 */
[----:B---3-5:R-:W-:Y:S05]  /*3c30*/  CALL.REL.NOINC `($__internal_0_$__cuda_sm10x_tcgen05_guardrail_trap_col_being_dealloced_not_returned_by_alloc) ;  /* 0x0000005000e07944 */ /* 0x028fea0003c00000 */
[----:B------:R-:W-:Y:S05]  /*3c40*/  BRA `(.L_x_66) ;  /* 0x0000000000087947 */ /* 0x000fea0003800000 */
.L_x_64:
[----:B------:R-:W-:Y:S02]  /*3c50*/  MOV R2, 0x3c70 ;  /* 0x00003c7000027802 */ /* 0x000fe40000000f00 */
[----:B---3-5:R-:W-:Y:S05]  /*3c60*/  CALL.REL.NOINC `($__internal_2_$__cuda_sm10x_tcgen05_guardrail_trap_unallocated_columns_being_dealloced) ;  /* 0x0000005000ec7944 */ /* 0x028fea0003c00000 */
.L_x_66:
[----:B------:R-:W-:Y:S01]  /*3c70*/  NOP ;  /* 0x0000000000007918 */ /* 0x000fe20000000000 */
[----:B----4-:R-:W-:Y:S05]  /*3c80*/  EXIT ;  /* 0x000000000000794d */ /* 0x010fea0003800000 */
.L_x_48:
[----:B------:R-:W-:-:S09]  /*3c90*/  UISETP.NE.OR UP2, UPT, UR8, 0x3, !UP2 ;  /* 0x000000030800788c */ /* 0x000fd2000d745670 */
[----:B------:R-:W-:Y:S05]  /*3ca0*/  BRA.U UP2, `(.L_x_67) ;  /* 0x0000001102147547 */ /* 0x000fea000b800000 */
[----:B------:R-:W1:Y:S01]  /*3cb0*/  LDC R0, c[0x0][0xb30] ;  /* 0x0002cc00ff007b82 */ /* 0x000e620000000800 */
[----:B------:R-:W2:Y:S01]  /*3cc0*/  LDCU.64 UR8, c[0x0][0x888] ;  /* 0x00011100ff0877ac */ /* 0x000ea20008000a00 */
[----:B------:R-:W-:Y:S02]  /*3cd0*/  HFMA2 R25, -RZ, RZ, 0, 0 ;  /* 0x00000000ff197431 */ /* 0x000fe400000001ff */
[----:B-----5:R-:W-:Y:S01]  /*3ce0*/  IMAD.MOV.U32 R32, RZ, RZ, 0x1 ;  /* 0x00000001ff207424 */ /* 0x020fe200078e00ff */
[----:B------:R-:W-:Y:S01]  /*3cf0*/  MOV R23, 0x2000 ;  /* 0x0000200000177802 */ /* 0x000fe20000000f00 */
[----:B------:R-:W4:Y:S01]  /*3d00*/  LDCU.64 UR4, c[0x0][0x890] ;  /* 0x00011200ff0477ac */ /* 0x000f220008000a00 */
[----:B------:R-:W-:Y:S01]  /*3d10*/  IMAD.MOV.U32 R27, RZ, RZ, RZ ;  /* 0x000000ffff1b7224 */ /* 0x000fe200078e00ff */
[----:B------:R-:W3:Y:S01]  /*3d20*/  LDC R19, c[0x0][0x370] ;  /* 0x0000dc00ff137b82 */ /* 0x000ee20000000800 */
[----:B------:R-:W-:Y:S01]  /*3d30*/  UMOV UR7, 0x400 ;  /* 0x0000040000077882 */ /* 0x000fe20000000000 */
[----:B------:R-:W-:-:S02]  /*3d40*/  UPLOP3.LUT UP1, UPT, UPT, UPT, UPT, 0x40, 0x4 ;  /* 0x000000000004789c */ /* 0x000fc40003f2e870 */
[----:B------:R-:W-:-:S04]  /*3d50*/  ULEA UR7, UR37, UR7, 0x18 ;  /* 0x0000000725077291 */ /* 0x000fc8000f8ec0ff */
[----:B------:R-:W3:Y:S01]  /*3d60*/  LDC R2, c[0x0][0xb0c] ;  /* 0x0002c300ff027b82 */ /* 0x000ee20000000800 */
[----:B------:R-:W-:Y:S02]  /*3d70*/  UIADD3 UR13, UPT, UPT, UR7, 0x58, URZ ;  /* 0x00000058070d7890 */ /* 0x000fe4000fffe0ff */
[----:B--2---:R-:W-:Y:S02]  /*3d80*/  UISETP.NE.U32.AND UP2, UPT, UR8, URZ, UPT ;  /* 0x000000ff0800728c */ /* 0x004fe4000bf45070 */
[----:B------:R-:W-:Y:S02]  /*3d90*/  UIADD3 UR33, UPT, UPT, UR7, 0x40, URZ ;  /* 0x0000004007217890 */ /* 0x000fe4000fffe0ff */
[----:B----4-:R-:W-:Y:S01]  /*3da0*/  UISETP.NE.U32.AND UP3, UPT, UR4, URZ, UPT ;  /* 0x000000ff0400728c */ /* 0x010fe2000bf65070 */
[----:B------:R-:W2:Y:S01]  /*3db0*/  LDC R18, c[0x0][0xb20] ;  /* 0x0002c800ff127b82 */ /* 0x000ea20000000800 */
[----:B-1----:R-:W-:Y:S01]  /*3dc0*/  ISETP.NE.AND P1, PT, R0, 0x1, PT ;  /* 0x000000010000780c */ /* 0x002fe20003f25270 */
[----:B------:R-:W-:-:S02]  /*3dd0*/  UISETP.NE.AND.EX UP2, UPT, UR9, URZ, UPT, UP2 ;  /* 0x000000ff0900728c */ /* 0x000fc4000bf45320 */
[----:B------:R-:W-:Y:S02]  /*3de0*/  UIADD3 UR25, UPT, UPT, UR7, 0x48, URZ ;  /* 0x0000004807197890 */ /* 0x000fe4000fffe0ff */
[----:B------:R-:W-:Y:S02]  /*3df0*/  UIADD3 UR17, UPT, UPT, UR7, 0x50, URZ ;  /* 0x0000005007117890 */ /* 0x000fe4000fffe0ff */
[----:B------:R-:W1:Y:S01]  /*3e00*/  LDC.64 R36, c[0x0][0x348] ;  /* 0x0000d200ff247b82 */ /* 0x000e620000000a00 */
[----:B------:R-:W-:Y:S02]  /*3e10*/  UPRMT UR13, UR37, 0x654, UR13 ;  /* 0x00000654250d7896 */ /* 0x000fe4000800000d */
[----:B------:R-:W-:-:S05]  /*3e20*/  UISETP.NE.AND.EX UP3, UPT, UR5, URZ, UPT, UP3 ;  /* 0x000000ff0500728c */ /* 0x000fca000bf65330 */
[----:B------:R-:W4:Y:S08]  /*3e30*/  LDC.64 R16, c[0x0][0xb10] ;  /* 0x0002c400ff107b82 */ /* 0x000f300000000a00 */
[----:B------:R-:W1:Y:S08]  /*3e40*/  LDC.64 R6, c[0x0][0xb18] ;  /* 0x0002c600ff067b82 */ /* 0x000e700000000a00 */
[----:B------:R-:W1:Y:S08]  /*3e50*/  LDC.64 R4, c[0x0][0xb28] ;  /* 0x0002ca00ff047b82 */ /* 0x000e700000000a00 */
[----:B--23--:R-:W1:Y:S02]  /*3e60*/  LDC R22, c[0x0][0x374] ;  /* 0x0000dd00ff167b82 */ /* 0x00ce640000000800 */
.L_x_78:
[----:B------:R-:W-:Y:S02]  /*3e70*/  LEA R0, R27, UR7, 0x3 ;  /* 0x000000071b007c11 */ /* 0x000fe4000f8e18ff */
[----:B------:R-:W-:Y:S02]  /*3e80*/  SHF.L.U32 R3, R25, 0x1f, RZ ;  /* 0x0000001f19037819 */ /* 0x000fe400000006ff */
[----:B------:R-:W-:Y:S02]  /*3e90*/  LEA R28, R27, UR7, 0x4 ;  /* 0x000000071b1c7c11 */ /* 0x000fe4000f8e20ff */
[----:B--2---:R-:W2:Y:S02]  /*3ea0*/  SYNCS.PHASECHK.TRANS64.TRYWAIT P0, [R0+URZ+0x90], R3 ;  /* 0x00009003000075a7 */ /* 0x004ea400080011ff */
[----:B--2---:R-:W-:Y:S05]  /*3eb0*/  @!P0 BRA `(.L_x_68) ;  /* 0x0000004800f08947 */ /* 0x004fea0003800000 */
.L_x_158:
[----:B------:R-:W-:Y:S01]  /*3ec0*/  ISETP.GE.AND P0, PT, R26, 0x1, PT ;  /* 0x000000011a00780c */ /* 0x000fe20003f06270 */
[----:B------:R-:W3:Y:S01]  /*3ed0*/  LDS.128 R28, [R28+0x120] ;  /* 0x000120001c1c7984 */ /* 0x000ee20000000c00 */
[----:B--2---:R-:W-:Y:S01]  /*3ee0*/  VIADD R0, R0, 0xa0 ;  /* 0x000000a000007836 */ /* 0x004fe20000000000 */
[----:B------:R-:W-:Y:S01]  /*3ef0*/  @!PT LDS RZ, [RZ] ;  /* 0x00000000fffff984 */ /* 0x000fe20000000800 */
[----:B------:R-:W-:Y:S01]  /*3f00*/  @!PT LDS RZ, [RZ] ;  /* 0x00000000fffff984 */ /* 0x000fe20000000800 */
[----:B------:R-:W-:Y:S01]  /*3f10*/  @!PT LDS RZ, [RZ] ;  /* 0x00000000fffff984 */ /* 0x000fe20000000800 */
[----:B------:R-:W-:Y:S01]  /*3f20*/  @!PT LDS RZ, [RZ] ;  /* 0x00000000fffff984 */ /* 0x000fe20000000800 */
[----:B------:R2:W-:Y:S06]  /*3f30*/  MEMBAR.ALL.CTA ;  /* 0x0000000000007992 */ /* 0x0005ec0000008000 */
[----:B--2---:R-:W2:Y:S01]  /*3f40*/  FENCE.VIEW.ASYNC.S ;  /* 0x00000000000073c6 */ /* 0x004ea20000000000 */
[----:B------:R-:W-:Y:S04]  /*3f50*/  PRMT R0, RZ, 0x654, R0 ;  /* 0x00000654ff007816 */ /* 0x000fe80000000000 */
[----:B--2---:R2:W-:Y:S01]  /*3f60*/  SYNCS.ARRIVE.TRANS64.RED.A1T0 RZ, [R0+URZ], RZ ;  /* 0x000000ff00ff79a7 */ /* 0x0045e200081004ff */
[----:B---3--:R-:W-:Y:S11]  /*3f70*/  LOP3.LUT P3, RZ, R30, 0x1, RZ, 0xc0, !PT ;  /* 0x000000011eff7812 */ /* 0x008ff6000786c0ff */
[----:B------:R-:W-:Y:S02]  /*3f80*/  @!UPT UIADD3 URZ, UPT, UPT, URZ, URZ, URZ ;  /* 0x000000fffffff290 */ /* 0x000fe4000fffe0ff */
[----:B------:R-:W-:Y:S02]  /*3f90*/  @P3 MOV R13, R28 ;  /* 0x0000001c000d3202 */ /* 0x000fe40000000f00 */
[----:B------:R-:W-:Y:S01]  /*3fa0*/  @P3 LOP3.LUT R8, R29, 0xffff, RZ, 0xc0, !PT ;  /* 0x0000ffff1d083812 */ /* 0x000fe200078ec0ff */
[----:B--2---:R-:W-:Y:S06]  /*3fb0*/  @!P0 BRA `(.L_x_69) ;  /* 0x0000000000a48947 */ /* 0x004fec0003800000 */
[----:B-1----:R-:W-:Y:S01]  /*3fc0*/  IMAD.HI.U32 R33, R22, R7, RZ ;  /* 0x0000000716217227 */ /* 0x002fe200078e00ff */
[----:B------:R-:W-:Y:S02]  /*3fd0*/  ISETP.NE.AND P0, PT, R6, 0x1, PT ;  /* 0x000000010600780c */ /* 0x000fe40003f05270 */
[----:B------:R-:W-:Y:S01]  /*3fe0*/  ISETP.NE.AND P2, PT, R26, 0x1, PT ;  /* 0x000000011a00780c */ /* 0x000fe20003f45270 */
[----:B----4-:R-:W-:Y:S01]  /*3ff0*/  IMAD.HI.U32 R34, R19, R16, RZ ;  /* 0x0000001013227227 */ /* 0x010fe200078e00ff */
[----:B------:R-:W-:Y:S02]  /*4000*/  SHF.R.U32.HI R33, RZ, R18, R33 ;  /* 0x00000012ff217219 */ /* 0x000fe40000011621 */
[----:B------:R-:W-:Y:S01]  /*4010*/  ISETP.NE.AND P4, PT, R2, 0x1, PT ;  /* 0x000000010200780c */ /* 0x000fe20003f85270 */
[----:B------:R-:W-:Y:S01]  /*4020*/  IMAD.HI.U32 R38, R13, R16, RZ ;  /* 0x000000100d267227 */ /* 0x000fe200078e00ff */
[----:B------:R-:W-:Y:S02]  /*4030*/  SHF.R.U32.HI R34, RZ, R17, R34 ;  /* 0x00000011ff227219 */ /* 0x000fe40000011622 */
[----:B------:R-:W-:Y:S01]  /*4040*/  SEL R3, R22, R33, !P0 ;  /* 0x0000002116037207 */ /* 0x000fe20004000000 */
[C---:B------:R-:W-:Y:S01]  /*4050*/  IMAD.HI.U32 R33, R8.reuse, R7, RZ ;  /* 0x0000000708217227 */ /* 0x040fe200078e00ff */
[----:B------:R-:W-:Y:S02]  /*4060*/  SEL R11, R19, R34, !P4 ;  /* 0x00000022130b7207 */ /* 0x000fe40006000000 */
[----:B------:R-:W-:Y:S01]  /*4070*/  SHF.R.U32.HI R38, RZ, R17, R38 ;  /* 0x00000011ff267219 */ /* 0x000fe20000011626 */
[----:B------:R-:W-:Y:S01]  /*4080*/  IMAD.HI.U32 R40, R3, R4, RZ ;  /* 0x0000000403287227 */ /* 0x000fe200078e00ff */
[----:B------:R-:W-:Y:S03]  /*4090*/  SHF.R.U32.HI R33, RZ, R18, R33 ;  /* 0x00000012ff217219 */ /* 0x000fe60000011621 */
[----:B------:R-:W-:Y:S01]  /*40a0*/  IMAD.HI.U32 R34, R11, R4, RZ ;  /* 0x000000040b227227 */ /* 0x000fe200078e00ff */
[----:B------:R-:W-:Y:S02]  /*40b0*/  @P2 SHF.R.U32.HI R3, RZ, R5, R40 ;  /* 0x00000005ff032219 */ /* 0x000fe40000011628 */
[----:B------:R-:W-:Y:S02]  /*40c0*/  SEL R9, R8, R33, !P0 ;  /* 0x0000002108097207 */ /* 0x000fe40004000000 */
[----:B------:R-:W-:Y:S01]  /*40d0*/  @P2 SHF.R.U32.HI R11, RZ, R5, R34 ;  /* 0x00000005ff0b2219 */ /* 0x000fe20000011622 */
[C---:B------:R-:W-:Y:S01]  /*40e0*/  IMAD R10, R26.reuse, R3, RZ ;  /* 0x000000031a0a7224 */ /* 0x040fe200078e02ff */
[----:B------:R-:W-:Y:S01]  /*40f0*/  SEL R3, R13, R38, !P4 ;  /* 0x000000260d037207 */ /* 0x000fe20006000000 */
[C---:B------:R-:W-:Y:S03]  /*4100*/  IMAD.HI.U32 R14, R9.reuse, R4, RZ ;  /* 0x00000004090e7227 */ /* 0x040fe600078e00ff */
[----:B------:R-:W-:Y:S01]  /*4110*/  ISETP.GE.AND P0, PT, R9, R10, PT ;  /* 0x0000000a0900720c */ /* 0x000fe20003f06270 */
[C---:B------:R-:W-:Y:S01]  /*4120*/  IMAD R12, R26.reuse, R11, RZ ;  /* 0x0000000b1a0c7224 */ /* 0x040fe200078e02ff */
[-C--:B------:R-:W-:Y:S04]  /*4130*/  SHF.R.U32.HI R14, RZ, R5.reuse, R14 ;  /* 0x00000005ff0e7219 */ /* 0x080fe8000001160e */
[----:B------:R-:W-:Y:S02]  /*4140*/  ISETP.GE.OR P0, PT, R3, R12, P0 ;  /* 0x0000000c0300720c */ /* 0x000fe40000706670 */
[----:B------:R-:W-:Y:S05]  /*4150*/  SEL R15, R9, R14, !P2 ;  /* 0x0000000e090f7207 */ /* 0x000fea0005000000 */
[----:B------:R-:W-:Y:S04]  /*4160*/  IMAD.MOV R14, RZ, RZ, -R15 ;  /* 0x000000ffff0e7224 */ /* 0x000fe800078e0a0f */
[----:B------:R-:W-:Y:S02]  /*4170*/  IMAD R14, R26, R14, R9 ;  /* 0x0000000e1a0e7224 */ /* 0x000fe400078e0209 */
[C---:B------:R-:W-:Y:S05]  /*4180*/  @!P0 IMAD.HI.U32 R10, R3.reuse, R4, RZ ;  /* 0x00000004030a8227 */ /* 0x040fea00078e00ff */
[----:B------:R-:W-:Y:S04]  /*4190*/  @!P0 SHF.R.U32.HI R10, RZ, R5, R10 ;  /* 0x00000005ff0a8219 */ /* 0x000fe8000001160a */
[----:B------:R-:W-:Y:S01]  /*41a0*/  @!P0 SEL R0, R3, R10, !P2 ;  /* 0x0000000a03008207 */ /* 0x000fe20005000000 */
[----:B------:R-:W-:Y:S03]  /*41b0*/  IMAD.MOV R10, RZ, RZ, -R3 ;  /* 0x000000ffff0a7224 */ /* 0x000fe600078e0a03 */
[----:B------:R-:W-:Y:S01]  /*41c0*/  @!P0 IADD3 R15, PT, PT, R15, -R0, RZ ;  /* 0x800000000f0f8210 */ /* 0x000fe20007ffe0ff */
[----:B------:R-:W-:Y:S01]  /*41d0*/  @!P0 IMAD R0, R11, R14, R0 ;  /* 0x0000000e0b008224 */ /* 0x000fe200078e0200 */
[----:B------:R-:W-:Y:S01]  /*41e0*/  IADD3 R11, PT, PT, -R9, RZ, RZ ;  /* 0x000000ff090b7210 */ /* 0x000fe20007ffe1ff */
[----:B------:R-:W-:Y:S02]  /*41f0*/  IMAD R13, R2, R10, R13 ;  /* 0x0000000a020d7224 */ /* 0x000fe400078e020d */
[----:B------:R-:W-:Y:S02]  /*4200*/  @!P0 IMAD R9, R15, R26, R3 ;  /* 0x0000001a0f098224 */ /* 0x000fe400078e0203 */
[----:B------:R-:W-:Y:S02]  /*4210*/  @!P0 IMAD.MOV.U32 R3, RZ, RZ, R0 ;  /* 0x000000ffff038224 */ /* 0x000fe400078e0000 */
[----:B------:R-:W-:Y:S02]  /*4220*/  IMAD R8, R6, R11, R8 ;  /* 0x0000000b06087224 */ /* 0x000fe400078e0208 */
[----:B------:R-:W-:Y:S02]  /*4230*/  IMAD R13, R3, R2, R13 ;  /* 0x00000002030d7224 */ /* 0x000fe400078e020d */
[----:B------:R-:W-:Y:S02]  /*4240*/  IMAD R8, R9, R6, R8 ;  /* 0x0000000609087224 */ /* 0x000fe400078e0208 */
.L_x_69:
[----:B------:R-:W-:Y:S05]  /*4250*/  BRA.U UP1, `(.L_x_70) ;  /* 0x0000000101107547 */ /* 0x000fea000b800000 */
[----:B------:R-:W-:Y:S04]  /*4260*/  MOV R0, UR6 ;  /* 0x0000000600007c02 */ /* 0x000fe80008000f00 */
[----:B------:R-:W-:Y:S04]  /*4270*/  SHF.L.U32 R3, R0, 0x1f, RZ ;  /* 0x0000001f00037819 */ /* 0x000fe800000006ff */
[----:B------:R-:W2:Y:S02]  /*4280*/  SYNCS.PHASECHK.TRANS64.TRYWAIT P0, [UR7+0x88], R3 ;  /* 0x00008803ff0075a7 */ /* 0x000ea40008001107 */
[----:B--2---:R-:W-:Y:S05]  /*4290*/  @!P0 BRA `(.L_x_71) ;  /* 0x00000048000c8947 */ /* 0x004fea0003800000 */
.L_x_70:
[----:B------:R-:W-:Y:S02]  /*42a0*/  R2UR UR35, R21 ;  /* 0x00000000152372ca */ /* 0x000fe400000e0000 */
[----:B------:R-:W-:Y:S02]  /*42b0*/  R2UR UR34, R20 ;  /* 0x00000000142272ca */ /* 0x000fe400000e0000 */
[----:B------:R-:W-:Y:S02]  /*42c0*/  ISETP.NE.U32.AND P2, PT, RZ, UR4, PT ;  /* 0x00000004ff007c0c */ /* 0x000fe4000bf45070 */
[----:B------:R-:W-:Y:S02]  /*42d0*/  SHF.L.U32 R12, R32, 0x1f, RZ ;  /* 0x0000001f200c7819 */ /* 0x000fe400000006ff */
[----:B------:R-:W-:Y:S05]  /*42e0*/  ISETP.NE.AND.EX P2, PT, RZ, UR5, PT, P2 ;  /* 0x00000005ff007c0c */ /* 0x000fea000bf45320 */
[----:B------:R-:W-:Y:S02]  /*42f0*/  USHF.L.U32 UR35, UR35, 0x7, URZ ;  /* 0x0000000723237899 */ /* 0x000fe400080006ff */
[----:B------:R-:W-:Y:S01]  /*4300*/  USHF.L.U32 UR34, UR34, 0x6, URZ ;  /* 0x0000000622227899 */ /* 0x000fe200080006ff */
[----:B------:R-:W-:Y:S11]  /*4310*/  BRA.U !UP3, `(.L_x_72) ;  /* 0x000000010b347547 */ /* 0x000ff6000b800000 */
[----:B------:R-:W-:Y:S01]  /*4320*/  UPLOP3.LUT UP0, UPT, UPT, UPT, UP2, 0x80, 0x8 ;  /* 0x000000000008789c */ /* 0x000fe20003f0f020 */
[----:B--2---:R-:W-:Y:S02]  /*4330*/  HFMA2 R0, -RZ, RZ, 0, 5.9604644775390625e-08 ;  /* 0x00000001ff007431 */ /* 0x004fe400000001ff */
[----:B------:R-:W-:Y:S03]  /*4340*/  IMAD.MOV.U32 R67, RZ, RZ, 0x1 ;  /* 0x00000001ff437424 */ /* 0x000fe600078e00ff */
[----:B------:R-:W-:Y:S05]  /*4350*/  PLOP3.LUT P0, PT, PT, PT, UP0, 0x80, 0x8 ;  /* 0x000000000008781c */ /* 0x000fea0003f0f008 */
[----:B------:R-:W2:Y:S01]  /*4360*/  @UP0 LDCU.64 UR10, c[0x0][0x888] ;  /* 0x00011100ff0a07ac */ /* 0x000ea20008000a00 */
[----:B------:R-:W-:Y:S07]  /*4370*/  @UP0 UIMAD UR8, UR36, UR4, URZ ;  /* 0x00000004240802a4 */ /* 0x000fee000f8e02ff */
[----:B------:R-:W-:Y:S01]  /*4380*/  @!P0 PRMT R67, R0, 0x7610, R67 ;  /* 0x0000761000438816 */ /* 0x000fe20000000043 */
[----:B--2---:R-:W-:Y:S03]  /*4390*/  @UP0 UIMAD.WIDE UR10, UR8, 0x4, UR10 ;  /* 0x00000004080a08a5 */ /* 0x004fe6000f8e020a */
[----:B------:R-:W2:Y:S03]  /*43a0*/  @!UP0 LDCU UR8, c[0x0][0x880] ;  /* 0x00011000ff0887ac */ /* 0x000ea60008000800 */
[----:B------:R-:W-:Y:S01]  /*43b0*/  IMAD.U32 R10, RZ, RZ, UR10 ;  /* 0x0000000aff0a7e24 */ /* 0x000fe2000f8e00ff */
[----:B------:R-:W-:Y:S05]  /*43c0*/  MOV R11, UR11 ;  /* 0x0000000b000b7c02 */ /* 0x000fea0008000f00 */
[----:B------:R3:W5:Y:S02]  /*43d0*/  @P0 LDG.E R35, desc[UR46][R10.64] ;  /* 0x0000002e0a230981 */ /* 0x000764000c1e1900 */
[----:B--23--:R-:W-:Y:S07]  /*43e0*/  @!P0 IMAD.U32 R35, RZ, RZ, UR8 ;  /* 0x00000008ff238e24 */ /* 0x00cfee000f8e00ff */
.L_x_72:
[----:B-----5:R-:W-:Y:S01]  /*43f0*/  @!P2 FSETP.EQ.AND P0, PT, R35, RZ, PT ;  /* 0x000000ff2300a20b */ /* 0x020fe20003f02000 */
[----:B------:R-:W-:Y:S01]  /*4400*/  @!UPT UIADD3 URZ, UPT, UPT, URZ, URZ, URZ ;  /* 0x000000fffffff290 */ /* 0x000fe2000fffe0ff */
[----:B------:R-:W-:Y:S11]  /*4410*/  @!P2 BRA `(.L_x_73) ;  /* 0x000000000014a947 */ /* 0x000ff60003800000 */
[----:B------:R-:W-:Y:S02]  /*4420*/  LOP3.LUT P2, RZ, R67, 0xff, RZ, 0xc0, !PT ;  /* 0x000000ff43ff7812 */ /* 0x000fe4000784c0ff */
[----:B------:R-:W-:Y:S04]  /*4430*/  PLOP3.LUT P0, PT, PT, PT, UP0, 0x80, 0x8 ;  /* 0x000000000008781c */ /* 0x000fe80003f0f008 */
[----:B------:R-:W-:Y:S07]  /*4440*/  PLOP3.LUT P0, PT, P0, PT, PT, 0x8, 0x80 ;  /* 0x000000000080781c */ /* 0x000fee000070e170 */
[----:B------:R-:W-:Y:S11]  /*4450*/  @P2 FSETP.EQ.AND P0, PT, R35, RZ, PT ;  /* 0x000000ff2300220b */ /* 0x000ff60003f02000 */
[----:B------:R-:W-:Y:S02]  /*4460*/  @!UPT UIADD3 URZ, UPT, UPT, URZ, URZ, URZ ;  /* 0x000000fffffff290 */ /* 0x000fe4000fffe0ff */
.L_x_73:
[----:B------:R-:W3:Y:S01]  /*4470*/  SYNCS.PHASECHK.TRANS64.TRYWAIT P2, [UR7+0x60], R12 ;  /* 0x0000600cff0075a7 */ /* 0x000ee20008041107 */
[----:B------:R-:W-:Y:S04]  /*4480*/  ELECT P4, URZ, PT ;  /* 0x0000000000ff782f */ /* 0x000fe80003880000 */
[----:B------:R-:W-:Y:S11]  /*4490*/  PLOP3.LUT P4, PT, P0, P4, PT, 0xf2, 0x2f ;  /* 0x00000000002f781c */ /* 0x000ff60000789e72 */
[----:B------:R-:W-:Y:S02]  /*44a0*/  @!UPT UIADD3 URZ, UPT, UPT, URZ, URZ, URZ ;  /* 0x000000fffffff290 */ /* 0x000fe4000fffe0ff */
[----:B-1----:R-:W-:Y:S05]  /*44b0*/  @!P4 IADD3 R9, P0, PT, R36, 0x580, RZ ;  /* 0x000005802409c810 */ /* 0x002fea0007f1e0ff */
[----:B--2---:R-:W-:Y:S01]  /*44c0*/  @!P4 IMAD.X R0, RZ, RZ, R37, P0 ;  /* 0x000000ffff00c224 */ /* 0x004fe200000e0625 */
[----:B---3--:R-:W-:Y:S07]  /*44d0*/  @!P2 BRA `(.L_x_74) ;  /* 0x000000440094a947 */ /* 0x008fee0003800000 */
.L_x_161:
[----:B------:R-:W-:Y:S01]  /*44e0*/  @!P4 R2UR UR8, R0 ;  /* 0x000000000008c2ca */ /* 0x000fe200000e0000 */
[----:B------:R-:W-:Y:S01]  /*44f0*/  VOTEU.ALL UP1, P4 ;  /* 0x0000000000ff7886 */ /* 0x000fe20002020000 */
[----:B------:R-:W-:Y:S01]  /*4500*/  @!P4 R2UR UR9, R9 ;  /* 0x000000000909c2ca */ /* 0x000fe200000e0000 */
[----:B------:R-:W-:Y:S01]  /*4510*/  @!P4 IMAD.MOV.U32 R0, RZ, RZ, 0x2000 ;  /* 0x00002000ff00c424 */ /* 0x000fe200078e00ff */
[----:B------:R-:W-:Y:S01]  /*4520*/  UMOV UR10, 0x0 ;  /* 0x00000000000a7882 */ /* 0x000fe20000000000 */
[----:B------:R-:W-:Y:S01]  /*4530*/  UMOV UR11, 0x10000000 ;  /* 0x10000000000b7882 */ /* 0x000fe20000000000 */
[----:B------:R-:W-:Y:S01]  /*4540*/  @!UP1 UIADD3 UR32, UPT, UPT, UR7, 0x200, URZ ;  /* 0x0000020007209890 */ /* 0x000fe2000fffe0ff */
[----:B------:R-:W-:Y:S01]  /*4550*/  @!P4 IADD3 R9, P0, PT, R36, 0x580, RZ ;  /* 0x000005802409c810 */ /* 0x000fe20007f1e0ff */
[----:B------:R-:W-:Y:S05]  /*4560*/  VOTEU.ALL UP1, P4 ;  /* 0x0000000000ff7886 */ /* 0x000fea0002020000 */
[----:B------:R-:W-:Y:S01]  /*4570*/  IMAD.U32 R11, RZ, RZ, UR8 ;  /* 0x00000008ff0b7e24 */ /* 0x000fe2000f8e00ff */
[----:B------:R-:W-:Y:S01]  /*4580*/  UPRMT UR8, UR37, 0x654, UR33 ;  /* 0x0000065425087896 */ /* 0x000fe20008000021 */
[----:B------:R-:W-:Y:S03]  /*4590*/  IMAD.U32 R10, RZ, RZ, UR9 ;  /* 0x00000009ff0a7e24 */ /* 0x000fe6000f8e00ff */
[----:B------:R-:W-:Y:S02]  /*45a0*/  @!P4 R2UR UR15, R11 ;  /* 0x000000000b0fc2ca */ /* 0x000fe400000e0000 */
[----:B------:R-:W-:Y:S11]  /*45b0*/  @!P4 R2UR UR14, R10 ;  /* 0x000000000a0ec2ca */ /* 0x000ff600000e0000 */
[----:B------:R-:W-:Y:S02]  /*45c0*/  @!UPT UIADD3 URZ, UPT, UPT, URZ, URZ, URZ ;  /* 0x000000fffffff290 */ /* 0x000fe4000fffe0ff */
[----:B------:R2:W-:Y:S01]  /*45d0*/  @!UP1 UTMALDG.3D [UR32], [UR14], desc[UR10] ;  /* 0x00000a200e0095b4 */ /* 0x0005e20008011000 */
[----:B------:R3:W-:Y:S01]  /*45e0*/  @!P4 SYNCS.ARRIVE.TRANS64.RED.A0TR RZ, [UR7+0x40], R0 ;  /* 0x00004000ffffc9a7 */ /* 0x0007e20008300407 */
[----:B------:R-:W-:Y:S01]  /*45f0*/  SYNCS.ARRIVE.TRANS64.RED.A1T0 RZ, [UR8], RZ ;  /* 0x000000ffffff79a7 */ /* 0x000fe20008100408 */
[----:B---3--:R-:W-:Y:S01]  /*4600*/  @!P4 IMAD.X R0, RZ, RZ, R37, P0 ;  /* 0x000000ffff00c224 */ /* 0x008fe200000e0625 */
[----:B------:R-:W3:Y:S02]  /*4610*/  SYNCS.PHASECHK.TRANS64.TRYWAIT P2, [UR7+0x68], R12 ;  /* 0x0000680cff0075a7 */ /* 0x000ee40008041107 */
[----:B--23--:R-:W-:Y:S05]  /*4620*/  @!P2 BRA `(.L_x_75) ;  /* 0x000000440058a947 */ /* 0x00cfea0003800000 */
.L_x_163:
        /* <DEDUP_REMOVED lines=8> */
[----:B------:R-:W-:Y:S01]  /*46b0*/  @!UP1 UIADD3 UR24, UPT, UPT, UR7, 0x2200, URZ ;  /* 0x0000220007189890 */ /* 0x000fe2000fffe0ff */
[----:B------:R-:W-:Y:S01]  /*46c0*/  VOTEU.ALL UP1, P4 ;  /* 0x0000000000ff7886 */ /* 0x000fe20002020000 */
[----:B------:R-:W-:Y:S01]  /*46d0*/  UMOV UR27, UR35 ;  /* 0x00000023001b7c82 */ /* 0x000fe20008000000 */
[----:B------:R-:W-:Y:S02]  /*46e0*/  UMOV UR28, UR36 ;  /* 0x00000024001c7c82 */ /* 0x000fe40008000000 */
[----:B------:R-:W-:Y:S01]  /*46f0*/  IMAD.U32 R11, RZ, RZ, UR8 ;  /* 0x00000008ff0b7e24 */ /* 0x000fe2000f8e00ff */
[----:B------:R-:W-:Y:S01]  /*4700*/  UPRMT UR8, UR37, 0x654, UR25 ;  /* 0x0000065425087896 */ /* 0x000fe20008000019 */
[----:B------:R-:W-:Y:S02]  /*4710*/  IMAD.U32 R10, RZ, RZ, UR9 ;  /* 0x00000009ff0a7e24 */ /* 0x000fe4000f8e00ff */
[----:B------:R-:W-:Y:S01]  /*4720*/  @!P4 IMAD.X R20, RZ, RZ, R37, P0 ;  /* 0x000000ffff14c224 */ /* 0x000fe200000e0625 */
[----:B------:R-:W-:Y:S02]  /*4730*/  @!P4 R2UR UR15, R11 ;  /* 0x000000000b0fc2ca */ /* 0x000fe400000e0000 */
[----:B------:R-:W-:Y:S11]  /*4740*/  @!P4 R2UR UR14, R10 ;  /* 0x000000000a0ec2ca */ /* 0x000ff600000e0000 */
[----:B------:R-:W-:Y:S02]  /*4750*/  @!UPT UIADD3 URZ, UPT, UPT, URZ, URZ, URZ ;  /* 0x000000fffffff290 */ /* 0x000fe4000fffe0ff */
[----:B------:R2:W-:Y:S01]  /*4760*/  @!UP1 UTMALDG.3D [UR24], [UR14], desc[UR10] ;  /* 0x00000a180e0095b4 */ /* 0x0005e20008011000 */
[----:B------:R2:W-:Y:S01]  /*4770*/  @!P4 SYNCS.ARRIVE.TRANS64.RED.A0TR RZ, [UR7+0x48], R0 ;  /* 0x00004800ffffc9a7 */ /* 0x0005e20008300407 */
[----:B------:R-:W-:Y:S01]  /*4780*/  SYNCS.ARRIVE.TRANS64.RED.A1T0 RZ, [UR8], RZ ;  /* 0x000000ffffff79a7 */ /* 0x000fe20008100408 */
[----:B------:R-:W3:Y:S02]  /*4790*/  SYNCS.PHASECHK.TRANS64.TRYWAIT P2, [UR7+0x70], R12 ;  /* 0x0000700cff0075a7 */ /* 0x000ee40008041107 */
[----:B--23--:R-:W-:Y:S05]  /*47a0*/  @!P2 BRA `(.L_x_76) ;  /* 0x000000440010a947 */ /* 0x00cfea0003800000 */
.L_x_165:
[----:B------:R-:W2:Y:S01]  /*47b0*/  LDC.64 R14, c[0x0][0xb10] ;  /* 0x0002c400ff0e7b82 */ /* 0x000ea20000000a00 */
[----:B------:R-:W-:Y:S01]  /*47c0*/  @!P4 R2UR UR8, R20 ;  /* 0x000000001408c2ca */ /* 0x000fe200000e0000 */
[----:B------:R-:W-:Y:S01]  /*47d0*/  VOTEU.ALL UP1, P4 ;  /* 0x0000000000ff7886 */ /* 0x000fe20002020000 */
[----:B------:R-:W-:Y:S01]  /*47e0*/  @!P4 R2UR UR9, R21 ;  /* 0x000000001509c2ca */ /* 0x000fe200000e0000 */
[----:B------:R-:W-:Y:S01]  /*47f0*/  UMOV UR10, 0x0 ;  /* 0x00000000000a7882 */ /* 0x000fe20000000000 */
[----:B------:R-:W-:Y:S03]  /*4800*/  UMOV UR11, 0x10000000 ;  /* 0x10000000000b7882 */ /* 0x000fe60000000000 */
[----:B------:R-:W3:Y:S01]  /*4810*/  LDC.64 R10, c[0x0][0xb18] ;  /* 0x0002c600ff0a7b82 */ /* 0x000ee20000000a00 */
[----:B------:R-:W-:Y:S01]  /*4820*/  @!UP1 UIADD3 UR18, UPT, UPT, UR34, 0x20, URZ ;  /* 0x0000002022129890 */ /* 0x000fe2000fffe0ff */
[----:B------:R-:W-:Y:S01]  /*4830*/  @P3 SHF.R.U32.HI R24, RZ, 0x10, R29 ;  /* 0x00000010ff183819 */ /* 0x000fe2000001161d */
[----:B------:R-:W-:Y:S01]  /*4840*/  @!UP1 UIADD3 UR16, UPT, UPT, UR7, 0x4200, URZ ;  /* 0x0000420007109890 */ /* 0x000fe2000fffe0ff */
[----:B------:R-:W-:Y:S01]  /*4850*/  VIADD R27, R27, 0x1 ;  /* 0x000000011b1b7836 */ /* 0x000fe20000000000 */
[----:B------:R-:W-:Y:S03]  /*4860*/  VOTEU.ALL UP1, P4 ;  /* 0x0000000000ff7886 */ /* 0x000fe60002020000 */
[----:B------:R-:W5:Y:S01]  /*4870*/  @!P1 LDC R0, c[0x0][0xb20] ;  /* 0x0002c800ff009b82 */ /* 0x000f620000000800 */
[----:B------:R-:W-:Y:S01]  /*4880*/  UMOV UR19, UR35 ;  /* 0x0000002300137c82 */ /* 0x000fe20008000000 */
[----:B------:R-:W-:Y:S01]  /*4890*/  IMAD.U32 R21, RZ, RZ, UR8 ;  /* 0x00000008ff157e24 */ /* 0x000fe2000f8e00ff */
[----:B------:R-:W-:Y:S05]  /*48a0*/  UMOV UR20, UR36 ;  /* 0x0000002400147c82 */ /* 0x000fea0008000000 */
[----:B-1----:R-:W1:Y:S01]  /*48b0*/  @!P1 LDC R3, c[0x0][0xb0c] ;  /* 0x0002c300ff039b82 */ /* 0x002e620000000800 */
[----:B------:R-:W-:Y:S01]  /*48c0*/  IMAD.U32 R20, RZ, RZ, UR9 ;  /* 0x00000009ff147e24 */ /* 0x000fe2000f8e00ff */
[----:B------:R-:W-:Y:S01]  /*48d0*/  UPRMT UR8, UR37, 0x654, UR17 ;  /* 0x0000065425087896 */ /* 0x000fe20008000011 */
[----:B------:R-:W-:Y:S03]  /*48e0*/  @!P4 R2UR UR15, R21 ;  /* 0x00000000150fc2ca */ /* 0x000fe600000e0000 */
[----:B------:R-:W-:Y:S01]  /*48f0*/  @!P4 R2UR UR14, R20 ;  /* 0x00000000140ec2ca */ /* 0x000fe200000e0000 */
[----:B------:R-:W-:Y:S11]  /*4900*/  @!P4 IMAD.MOV.U32 R20, RZ, RZ, 0x2000 ;  /* 0x00002000ff14c424 */ /* 0x000ff600078e00ff */
[----:B------:R-:W-:Y:S01]  /*4910*/  @!UPT UIADD3 URZ, UPT, UPT, URZ, URZ, URZ ;  /* 0x000000fffffff290 */ /* 0x000fe2000fffe0ff */
[----:B------:R1:W-:Y:S01]  /*4920*/  @!UP1 UTMALDG.3D [UR16], [UR14], desc[UR10] ;  /* 0x00000a100e0095b4 */ /* 0x0003e20008011000 */
[----:B------:R1:W-:Y:S02]  /*4930*/  @!P4 SYNCS.ARRIVE.TRANS64.RED.A0TR RZ, [UR7+0x50], R20 ;  /* 0x00005014ffffc9a7 */ /* 0x0003e40008300407 */
[----:B-1----:R-:W-:Y:S01]  /*4940*/  @!P1 ISETP.NE.AND P2, PT, R3, 0x1, PT ;  /* 0x000000010300980c */ /* 0x002fe20003f45270 */
[C---:B--2---:R-:W-:Y:S01]  /*4950*/  @!P1 IMAD.HI.U32 R14, R13.reuse, R14, RZ ;  /* 0x0000000e0d0e9227 */ /* 0x044fe200078e00ff */
[----:B---3--:R-:W-:Y:S03]  /*4960*/  @!P1 ISETP.NE.AND P0, PT, R10, 0x1, PT ;  /* 0x000000010a00980c */ /* 0x008fe60003f05270 */
[C---:B------:R-:W-:Y:S01]  /*4970*/  @!P1 IMAD.HI.U32 R11, R8.reuse, R11, RZ ;  /* 0x0000000b080b9227 */ /* 0x040fe200078e00ff */
[----:B------:R-:W-:Y:S04]  /*4980*/  @!P1 SHF.R.U32.HI R14, RZ, R15, R14 ;  /* 0x0000000fff0e9219 */ /* 0x000fe8000001160e */
[----:B-----5:R-:W-:Y:S01]  /*4990*/  @!P1 SHF.R.U32.HI R9, RZ, R0, R11 ;  /* 0x00000000ff099219 */ /* 0x020fe2000001160b */
[----:B------:R-:W-:Y:S01]  /*49a0*/  SYNCS.ARRIVE.TRANS64.RED.A1T0 RZ, [UR8], RZ ;  /* 0x000000ffffff79a7 */ /* 0x000fe20008100408 */
[----:B------:R-:W-:Y:S02]  /*49b0*/  @!P1 SEL R14, R13, R14, !P2 ;  /* 0x0000000e0d0e9207 */ /* 0x000fe40005000000 */
[----:B------:R-:W-:Y:S01]  /*49c0*/  @!P1 SEL R9, R8, R9, !P0 ;  /* 0x0000000908099207 */ /* 0x000fe20004000000 */
[----:B------:R-:W1:Y:S04]  /*49d0*/  SYNCS.PHASECHK.TRANS64.TRYWAIT P5, [UR7+0x78], R12 ;  /* 0x0000780cff0075a7 */ /* 0x000e6800080a1107 */
[----:B------:R-:W-:Y:S02]  /*49e0*/  @!P1 IMAD.IADD R0, R9, 0x1, -R14 ;  /* 0x0000000109009824 */ /* 0x000fe400078e0a0e */
[----:B------:R-:W-:Y:S02]  /*49f0*/  @!P1 IMAD.IADD R9, R14, 0x1, -R9 ;  /* 0x000000010e099824 */ /* 0x000fe400078e0a09 */
[----:B------:R-:W-:Y:S02]  /*4a00*/  @!P1 IMAD R13, R0, R3, R13 ;  /* 0x00000003000d9224 */ /* 0x000fe400078e020d */
[----:B------:R-:W-:Y:S01]  /*4a10*/  @!P1 IMAD R8, R9, R10, R8 ;  /* 0x0000000a09089224 */ /* 0x000fe200078e0208 */
[----:B-1----:R-:W-:Y:S06]  /*4a20*/  @!P5 BRA `(.L_x_77) ;  /* 0x000000400088d947 */ /* 0x002fec0003800000 */
.L_x_167:
[----:B-1----:R-:W-:Y:S01]  /*4a30*/  @!P4 IADD3 R3, P0, PT, R36, 0x580, RZ ;  /* 0x000005802403c810 */ /* 0x002fe20007f1e0ff */
[----:B------:R-:W-:Y:S01]  /*4a40*/  VOTEU.ALL UP1, P4 ;  /* 0x0000000000ff7886 */ /* 0x000fe20002020000 */
[----:B------:R-:W-:Y:S01]  /*4a50*/  UMOV UR18, 0x0 ;  /* 0x0000000000127882 */ /* 0x000fe20000000000 */
[----:B------:R-:W-:Y:S01]  /*4a60*/  UMOV UR19, 0x10000000 ;  /* 0x1000000000137882 */ /* 0x000fe20000000000 */
[----:B------:R-:W-:Y:S01]  /*4a70*/  @!P4 R2UR UR9, R3 ;  /* 0x000000000309c2ca */ /* 0x000fe200000e0000 */
[----:B------:R-:W-:Y:S01]  /*4a80*/  @!P4 IMAD.X R0, RZ, RZ, R37, P0 ;  /* 0x000000ffff00c224 */ /* 0x000fe200000e0625 */
[----:B------:R-:W-:Y:S01]  /*4a90*/  @!UP1 UIADD3 UR10, UPT, UPT, UR34, 0x30, URZ ;  /* 0x00000030220a9890 */ /* 0x000fe2000fffe0ff */
[----:B------:R-:W-:Y:S01]  /*4aa0*/  ISETP.NE.AND P0, PT, R27, 0x2, PT ;  /* 0x000000021b00780c */ /* 0x000fe20003f05270 */
[----:B------:R-:W-:Y:S01]  /*4ab0*/  UMOV UR11, UR35 ;  /* 0x00000023000b7c82 */ /* 0x000fe20008000000 */
[----:B------:R-:W-:Y:S01]  /*4ac0*/  UMOV UR12, UR36 ;  /* 0x00000024000c7c82 */ /* 0x000fe20008000000 */
[----:B------:R-:W-:Y:S01]  /*4ad0*/  @!P4 R2UR UR8, R0 ;  /* 0x000000000008c2ca */ /* 0x000fe200000e0000 */
[----:B------:R-:W-:Y:S01]  /*4ae0*/  IMAD.IADD R20, R8, 0x1, R66 ;  /* 0x0000000108147824 */ /* 0x000fe200078e0242 */
[----:B------:R-:W-:Y:S01]  /*4af0*/  @P3 R2UR UR36, R24 ;  /* 0x00000000182432ca */ /* 0x000fe200000e0000 */
[----:B------:R-:W-:Y:S01]  /*4b00*/  IMAD.IADD R21, R13, 0x1, R68 ;  /* 0x000000010d157824 */ /* 0x000fe200078e0244 */
[----:B------:R-:W-:Y:S02]  /*4b10*/  SEL R0, RZ, 0x1, P0 ;  /* 0x00000001ff007807 */ /* 0x000fe40000000000 */
[----:B------:R-:W-:Y:S01]  /*4b20*/  LOP3.LUT R32, R32, 0x1, RZ, 0x3c, !PT ;  /* 0x0000000120207812 */ /* 0x000fe200078e3cff */
[----:B------:R-:W-:Y:S01]  /*4b30*/  IMAD.U32 R10, RZ, RZ, UR9 ;  /* 0x00000009ff0a7e24 */ /* 0x000fe2000f8e00ff */
[----:B------:R-:W-:Y:S01]  /*4b40*/  @!UP1 UIADD3 UR9, UPT, UPT, UR7, 0x58, URZ ;  /* 0x0000005807099890 */ /* 0x000fe2000fffe0ff */
[----:B------:R-:W-:Y:S02]  /*4b50*/  LOP3.LUT R25, R25, R0, RZ, 0x3c, !PT ;  /* 0x0000000019197212 */ /* 0x000fe400078e3cff */
[----:B------:R-:W-:Y:S02]  /*4b60*/  SEL R27, R27, RZ, P0 ;  /* 0x000000ff1b1b7207 */ /* 0x000fe40000000000 */
[----:B------:R-:W-:Y:S01]  /*4b70*/  IMAD.U32 R11, RZ, RZ, UR8 ;  /* 0x00000008ff0b7e24 */ /* 0x000fe2000f8e00ff */
[----:B------:R-:W-:Y:S01]  /*4b80*/  @!P4 R2UR UR14, R10 ;  /* 0x000000000a0ec2ca */ /* 0x000fe200000e0000 */
[----:B------:R-:W-:Y:S01]  /*4b90*/  @!UP1 UIADD3 UR8, UPT, UPT, UR7, 0x6200, URZ ;  /* 0x0000620007089890 */ /* 0x000fe2000fffe0ff */
[----:B------:R-:W-:Y:S02]  /*4ba0*/  VOTEU.ALL UP1, P4 ;  /* 0x0000000000ff7886 */ /* 0x000fe40002020000 */
[----:B------:R-:W-:Y:S11]  /*4bb0*/  @!P4 R2UR UR15, R11 ;  /* 0x000000000b0fc2ca */ /* 0x000ff600000e0000 */
[----:B------:R-:W-:Y:S02]  /*4bc0*/  @!UPT UIADD3 URZ, UPT, UPT, URZ, URZ, URZ ;  /* 0x000000fffffff290 */ /* 0x000fe4000fffe0ff */
[----:B------:R2:W-:Y:S01]  /*4bd0*/  @!UP1 UTMALDG.3D [UR8], [UR14], desc[UR18] ;  /* 0x000012080e0095b4 */ /* 0x0005e20008011000 */
[----:B------:R2:W-:Y:S01]  /*4be0*/  @!P4 SYNCS.ARRIVE.TRANS64.RED.A0TR RZ, [UR7+0x58], R23 ;  /* 0x00005817ffffc9a7 */ /* 0x0005e20008300407 */
[----:B------:R-:W-:Y:S01]  /*4bf0*/  UPLOP3.LUT UP1, UPT, UPT, UPT, UPT, 0x80, 0x8 ;  /* 0x000000000008789c */ /* 0x000fe20003f2f070 */
[----:B------:R-:W-:Y:S01]  /*4c00*/  SYNCS.ARRIVE.TRANS64.RED.A1T0 RZ, [UR13], RZ ;  /* 0x000000ffffff79a7 */ /* 0x000fe2000810040d */
[----:B------:R-:W-:Y:S09]  /*4c10*/  @P3 BRA `(.L_x_78) ;  /* 0xfffffff000943947 */ /* 0x000ff2000383ffff */
[----:B------:R-:W-:-:S04]  /*4c20*/  SHF.L.U32 R3, R32, 0x1f, RZ ;  /* 0x0000001f20037819 */ /* 0x000fc800000006ff */
[----:B------:R-:W1:Y:S02]  /*4c30*/  SYNCS.PHASECHK.TRANS64.TRYWAIT P0, [UR7+0x60], R3 ;  /* 0x00006003ff0075a7 */ /* 0x000e640008001107 */
[----:B-1----:R-:W-:Y:S05]  /*4c40*/  @!P0 BRA `(.L_x_79) ;  /* 0x0000004000188947 */ /* 0x002fea0003800000 */
.L_x_169:
[----:B------:R-:W3:Y:S02]  /*4c50*/  SYNCS.PHASECHK.TRANS64.TRYWAIT P0, [UR7+0x68], R3 ;  /* 0x00006803ff0075a7 */ /* 0x000ee40008001107 */
[----:B---3--:R-:W-:Y:S05]  /*4c60*/  @!P0 BRA `(.L_x_80) ;  /* 0x0000004000288947 */ /* 0x008fea0003800000 */
.L_x_171:
[----:B------:R-:W3:Y:S02]  /*4c70*/  SYNCS.PHASECHK.TRANS64.TRYWAIT P0, [UR7+0x70], R3 ;  /* 0x00007003ff0075a7 */ /* 0x000ee40008001107 */
[----:B---3--:R-:W-:Y:S05]  /*4c80*/  @!P0 BRA `(.L_x_81) ;  /* 0x0000004000388947 */ /* 0x008fea0003800000 */
.L_x_173:
[----:B-1----:R-:W-:-:S07]  /*4c90*/  MOV R0, UR7 ;  /* 0x0000000700007c02 */ /* 0x002fce0008000f00 */
.L_x_82:
[----:B-1----:R-:W-:-:S04]  /*4ca0*/  SHF.L.U32 R3, R32, 0x1f, RZ ;  /* 0x0000001f20037819 */ /* 0x002fc800000006ff */
[----:B------:R1:W3:Y:S03]  /*4cb0*/  SYNCS.PHASECHK.TRANS64.TRYWAIT P0, [R0+URZ+0x78], R3 ;  /* 0x00007803000075a7 */ /* 0x0002e600080011ff */
[----:B---3--:R-:W-:Y:S05]  /*4cc0*/  @!P0 NANOSLEEP.SYNCS 0x989680 ;  /* 0x009896800000895d */ /* 0x008fea0003900000 */
[----:B------:R-:W3:Y:S02]  /*4cd0*/  @!P0 SYNCS.PHASECHK.TRANS64 P0, [R0+URZ+0x78], R3 ;  /* 0x00007803000085a7 */ /* 0x000ee400080010ff */
[----:B--23--:R-:W-:Y:S05]  /*4ce0*/  @P0 EXIT ;  /* 0x000000000000094d */ /* 0x00cfea0003800000 */
[----:B------:R-:W-:Y:S05]  /*4cf0*/  BRA `(.L_x_82) ;  /* 0xfffffffc00e87947 */ /* 0x000fea000383ffff */
.L_x_67:
[----:B------:R-:W-:-:S06]  /*4d00*/  UISETP.GE.AND UP1, UPT, UR8, 0x4, UPT ;  /* 0x000000040800788c */ /* 0x000fcc000bf26270 */
[----:B------:R-:W-:-:S13]  /*4d10*/  PLOP3.LUT P0, PT, PT, PT, UP1, 0x80, 0x8 ;  /* 0x000000000008781c */ /* 0x000fda0003f0f018 */
[----:B------:R-:W-:Y:S05]  /*4d20*/  @!P0 EXIT ;  /* 0x000000000000894d */ /* 0x000fea0003800000 */
[----:B------:R-:W-:Y:S01]  /*4d30*/  BAR.SYNC.DEFER_BLOCKING 0x6, 0xa0 ;  /* 0x0182800000007b1d */ /* 0x000fe20000010000 */
[C---:B------:R-:W-:Y:S01]  /*4d40*/  IMAD.SHL.U32 R3, R81.reuse, 0x10, RZ ;  /* 0x0000001051037824 */ /* 0x040fe200078e00ff */
[C---:B------:R-:W-:Y:S01]  /*4d50*/  SHF.L.U32 R33, R81.reuse, 0x10, RZ ;  /* 0x0000001051217819 */ /* 0x040fe200000006ff */
[C---:B------:R-:W-:Y:S01]  /*4d60*/  IMAD.SHL.U32 R80, R81.reuse, 0x2, RZ ;  /* 0x0000000251507824 */ /* 0x040fe200078e00ff */
[----:B------:R-:W-:Y:S01]  /*4d70*/  LOP3.LUT R82, R81, 0x60, RZ, 0xc0, !PT ;  /* 0x0000006051527812 */ /* 0x000fe200078ec0ff */
[----:B------:R-:W-:Y:S01]  /*4d80*/  HFMA2 R77, -RZ, RZ, 0, 5.9604644775390625e-08 ;  /* 0x00000001ff4d7431 */ /* 0x000fe200000001ff */
[----:B------:R-:W-:Y:S02]  /*4d90*/  UMOV UR48, 0x400 ;  /* 0x0000040000307882 */ /* 0x000fe40000000000 */
[----:B------:R-:W1:Y:S01]  /*4da0*/  LDC R71, c[0x0][0x370] ;  /* 0x0000dc00ff477b82 */ /* 0x000e620000000800 */
[----:B------:R-:W-:Y:S01]  /*4db0*/  ULEA UR48, UR37, UR48, 0x18 ;  /* 0x0000003025307291 */ /* 0x000fe2000f8ec0ff */
[----:B------:R-:W-:Y:S01]  /*4dc0*/  LOP3.LUT R5, R3, 0x60, RZ, 0xc0, !PT ;  /* 0x0000006003057812 */ /* 0x000fe200078ec0ff */
[----:B------:R-:W-:Y:S01]  /*4dd0*/  HFMA2 R75, -RZ, RZ, 0, 0 ;  /* 0x00000000ff4b7431 */ /* 0x000fe200000001ff */
[----:B------:R-:W-:Y:S01]  /*4de0*/  LOP3.LUT R79, R81, 0x2, RZ, 0xc0, !PT ;  /* 0x00000002514f7812 */ /* 0x000fe200078ec0ff */
[----:B------:R-:W-:Y:S01]  /*4df0*/  UIADD3 UR4, UPT, UPT, UR48, 0x200, URZ ;  /* 0x0000020030047890 */ /* 0x000fe2000fffe0ff */
[----:B------:R-:W-:Y:S01]  /*4e00*/  LOP3.LUT R80, R5, 0xc, R80, 0xf8, !PT ;  /* 0x0000000c05507812 */ /* 0x000fe200078ef850 */
[----:B------:R-:W-:Y:S01]  /*4e10*/  IMAD.MOV.U32 R30, RZ, RZ, RZ ;  /* 0x000000ffff1e7224 */ /* 0x000fe200078e00ff */
[----:B------:R-:W2:Y:S01]  /*4e20*/  LDC R28, c[0x0][0xb0c] ;  /* 0x0002c300ff1c7b82 */ /* 0x000ea20000000800 */
[----:B------:R-:W-:Y:S01]  /*4e30*/  LOP3.LUT R33, R33, 0x600000, RZ, 0xc0, !PT ;  /* 0x0060000021217812 */ /* 0x000fe200078ec0ff */
[----:B------:R-:W-:Y:S01]  /*4e40*/  IMAD.MOV.U32 R85, RZ, RZ, RZ ;  /* 0x000000ffff557224 */ /* 0x000fe200078e00ff */
[----:B------:R-:W-:Y:S01]  /*4e50*/  LOP3.LUT R80, R80, 0x790, R3, 0xf8, !PT ;  /* 0x0000079050507812 */ /* 0x000fe200078ef803 */
[----:B------:R-:W-:Y:S01]  /*4e60*/  IMAD.U32 R73, RZ, RZ, UR4 ;  /* 0x00000004ff497e24 */ /* 0x000fe2000f8e00ff */
[----:B------:R-:W-:Y:S01]  /*4e70*/  LOP3.LUT R81, R81, 0x4, RZ, 0xc0, !PT ;  /* 0x0000000451517812 */ /* 0x000fe200078ec0ff */
[----:B------:R-:W4:Y:S01]  /*4e80*/  LDCU.64 UR52, c[0x0][0x348] ;  /* 0x00006900ff3477ac */ /* 0x000f220008000a00 */
[----:B------:R-:W-:Y:S01]  /*4e90*/  MOV R76, RZ ;  /* 0x000000ff004c7202 */ /* 0x000fe20000000f00 */
[----:B------:R-:W1:Y:S01]  /*4ea0*/  LDC R69, c[0x0][0xb20] ;  /* 0x0002c800ff457b82 */ /* 0x000e620000000800 */
[----:B------:R-:W3:Y:S01]  /*4eb0*/  LDS R0, [UR48+0x140] ;  /* 0x00014030ff007984 */ /* 0x000ee20008000800 */
[----:B------:R-:W-:Y:S01]  /*4ec0*/  IMAD R80, R80, 0x4, R73 ;  /* 0x0000000450507824 */ /* 0x000fe200078e0249 */
[----:B------:R-:W1:Y:S03]  /*4ed0*/  LDCU.64 UR38, c[0x0][0x888] ;  /* 0x00011100ff2677ac */ /* 0x000e660008000a00 */
[--C-:B------:R-:W-:Y:S01]  /*4ee0*/  IMAD R79, R79, -0x10, R80.reuse ;  /* 0xfffffff04f4f7824 */ /* 0x100fe200078e0250 */
[----:B------:R-:W1:Y:S01]  /*4ef0*/  LDCU.64 UR44, c[0x0][0x890] ;  /* 0x00011200ff2c77ac */ /* 0x000e620008000a00 */
[----:B------:R-:W1:Y:S01]  /*4f00*/  LDC R27, c[0x0][0xb30] ;  /* 0x0002cc00ff1b7b82 */ /* 0x000e620000000800 */
[----:B------:R-:W-:Y:S01]  /*4f10*/  IMAD R78, R81, -0x10, R80 ;  /* 0xfffffff0514e7824 */ /* 0x000fe200078e0250 */
[----:B------:R-:W-:Y:S01]  /*4f20*/  UMOV UR49, URZ ;  /* 0x000000ff00317c82 */ /* 0x000fe20008000000 */
[----:B------:R-:W-:-:S05]  /*4f30*/  UMOV UR51, URZ ;  /* 0x000000ff00337c82 */ /* 0x000fca0008000000 */
[----:B------:R-:W1:Y:S08]  /*4f40*/  LDC.64 R64, c[0x0][0xb10] ;  /* 0x0002c400ff407b82 */ /* 0x000e700000000a00 */
[----:B------:R-:W1:Y:S08]  /*4f50*/  LDC.64 R24, c[0x0][0xb18] ;  /* 0x0002c600ff187b82 */ /* 0x000e700000000a00 */
[----:B------:R-:W1:Y:S08]  /*4f60*/  LDC.64 R22, c[0x0][0xb28] ;  /* 0x0002ca00ff167b82 */ /* 0x000e700000000a00 */
[----:B------:R-:W1:Y:S01]  /*4f70*/  LDC.64 R62, c[0x0][0x8b0] ;  /* 0x00022c00ff3e7b82 */ /* 0x000e620000000a00 */
[----:B---3--:R-:W-:-:S07]  /*4f80*/  IMAD.IADD R33, R0, 0x1, R33 ;  /* 0x0000000100217824 */ /* 0x008fce00078e0221 */
[----:B------:R-:W3:Y:S08]  /*4f90*/  LDC.64 R60, c[0x0][0x8a8] ;  /* 0x00022a00ff3c7b82 */ /* 0x000ef00000000a00 */
[----:B--2-4-:R-:W1:Y:S02]  /*4fa0*/  LDC R70, c[0x0][0x374] ;  /* 0x0000dd00ff467b82 */ /* 0x014e640000000800 */
.L_x_126:
[----:B------:R-:W-:Y:S02]  /*4fb0*/  LEA R0, R85, UR48, 0x3 ;  /* 0x0000003055007c11 */ /* 0x000fe4000f8e18ff */
[----:B------:R-:W-:Y:S02]  /*4fc0*/  SHF.L.U32 R3, R75, 0x1f, RZ ;  /* 0x0000001f4b037819 */ /* 0x000fe400000006ff */
[----:B-1----:R-:W-:Y:S02]  /*4fd0*/  LEA R16, R85, UR48, 0x4 ;  /* 0x0000003055107c11 */ /* 0x002fe4000f8e20ff */
[----:B------:R-:W2:Y:S02]  /*4fe0*/  SYNCS.PHASECHK.TRANS64.TRYWAIT P0, [R0+URZ+0x90], R3 ;  /* 0x00009003000075a7 */ /* 0x000ea400080011ff */
[----:B--23--:R-:W-:Y:S05]  /*4ff0*/  @!P0 BRA `(.L_x_83) ;  /* 0x0000003c00748947 */ /* 0x00cfea0003800000 */
.L_x_174:
[----:B------:R-:W4:Y:S01]  /*5000*/  LDC.64 R12, c[0x0][0xb10] ;  /* 0x0002c400ff0c7b82 */ /* 0x000f220000000a00 */
[----:B------:R-:W3:Y:S01]  /*5010*/  LDS.128 R16, [R16+0x120] ;  /* 0x0001200010107984 */ /* 0x000ee20000000c00 */
[----:B-1----:R-:W-:Y:S01]  /*5020*/  ISETP.NE.AND P1, PT, R27, 0x1, PT ;  /* 0x000000011b00780c */ /* 0x002fe20003f25270 */
[----:B--2---:R-:W-:Y:S01]  /*5030*/  VIADD R0, R0, 0xa0 ;  /* 0x000000a000007836 */ /* 0x004fe20000000000 */
[----:B------:R-:W-:Y:S04]  /*5040*/  ISETP.GE.AND P0, PT, R26, 0x1, PT ;  /* 0x000000011a00780c */ /* 0x000fe80003f06270 */
[----:B------:R-:W1:Y:S01]  /*5050*/  LDC.64 R10, c[0x0][0xb18] ;  /* 0x0002c600ff0a7b82 */ /* 0x000e620000000a00 */
[----:B------:R-:W-:Y:S01]  /*5060*/  PRMT R0, RZ, 0x654, R0 ;  /* 0x00000654ff007816 */ /* 0x000fe20000000000 */
[----:B------:R-:W-:Y:S01]  /*5070*/  @!PT LDS RZ, [RZ] ;  /* 0x00000000fffff984 */ /* 0x000fe20000000800 */
[----:B------:R-:W-:Y:S01]  /*5080*/  @!PT LDS RZ, [RZ] ;  /* 0x00000000fffff984 */ /* 0x000fe20000000800 */
[----:B------:R-:W-:Y:S01]  /*5090*/  @!PT LDS RZ, [RZ] ;  /* 0x00000000fffff984 */ /* 0x000fe20000000800 */
[----:B------:R-:W-:Y:S01]  /*50a0*/  @!PT LDS RZ, [RZ] ;  /* 0x00000000fffff984 */ /* 0x000fe20000000800 */
[----:B------:R2:W-:Y:S06]  /*50b0*/  MEMBAR.ALL.CTA ;  /* 0x0000000000007992 */ /* 0x0005ec0000008000 */
[----:B--2---:R-:W2:Y:S01]  /*50c0*/  FENCE.VIEW.ASYNC.S ;  /* 0x00000000000073c6 */ /* 0x004ea20000000000 */
[----:B------:R-:W1:Y:S08]  /*50d0*/  @!P1 LDC R14, c[0x0][0xb20] ;  /* 0x0002c800ff0e9b82 */ /* 0x000e700000000800 */
[----:B------:R-:W1:Y:S01]  /*50e0*/  @!P1 LDC R9, c[0x0][0xb0c] ;  /* 0x0002c300ff099b82 */ /* 0x000e620000000800 */
[----:B--2---:R2:W-:Y:S01]  /*50f0*/  SYNCS.ARRIVE.TRANS64.RED.A1T0 RZ, [R0+URZ], RZ ;  /* 0x000000ff00ff79a7 */ /* 0x0045e200081004ff */
[----:B---3--:R-:W-:Y:S04]  /*5100*/  LOP3.LUT P4, RZ, R18, 0x1, RZ, 0xc0, !PT ;  /* 0x0000000112ff7812 */ /* 0x008fe8000788c0ff */
[----:B------:R-:W-:Y:S09]  /*5110*/  P2R R83, PR, RZ, 0x10 ;  /* 0x00000010ff537803 */ /* 0x000ff20000000000 */
[----:B------:R-:W-:Y:S02]  /*5120*/  @P4 MOV R31, R16 ;  /* 0x00000010001f4202 */ /* 0x000fe40000000f00 */
[----:B------:R-:W-:Y:S01]  /*5130*/  @P4 LOP3.LUT R29, R17, 0xffff, RZ, 0xc0, !PT ;  /* 0x0000ffff111d4812 */ /* 0x000fe200078ec0ff */
[----:B--2-4-:R-:W-:Y:S06]  /*5140*/  @!P0 BRA `(.L_x_84) ;  /* 0x0000000000a48947 */ /* 0x014fec0003800000 */
[----:B------:R-:W-:Y:S01]  /*5150*/  IMAD.HI.U32 R36, R70, R25, RZ ;  /* 0x0000001946247227 */ /* 0x000fe200078e00ff */
[----:B------:R-:W-:Y:S02]  /*5160*/  ISETP.NE.AND P0, PT, R24, 0x1, PT ;  /* 0x000000011800780c */ /* 0x000fe40003f05270 */
[----:B------:R-:W-:Y:S01]  /*5170*/  ISETP.NE.AND P2, PT, R26, 0x1, PT ;  /* 0x000000011a00780c */ /* 0x000fe20003f45270 */
[-C--:B------:R-:W-:Y:S01]  /*5180*/  IMAD.HI.U32 R34, R71, R64.reuse, RZ ;  /* 0x0000004047227227 */ /* 0x080fe200078e00ff */
[----:B------:R-:W-:Y:S02]  /*5190*/  SHF.R.U32.HI R37, RZ, R69, R36 ;  /* 0x00000045ff257219 */ /* 0x000fe40000011624 */
[----:B------:R-:W-:Y:S01]  /*51a0*/  ISETP.NE.AND P3, PT, R28, 0x1, PT ;  /* 0x000000011c00780c */ /* 0x000fe20003f65270 */
[----:B------:R-:W-:Y:S01]  /*51b0*/  IMAD.HI.U32 R40, R29, R25, RZ ;  /* 0x000000191d287227 */ /* 0x000fe200078e00ff */
[----:B------:R-:W-:Y:S02]  /*51c0*/  SHF.R.U32.HI R34, RZ, R65, R34 ;  /* 0x00000041ff227219 */ /* 0x000fe40000011622 */
[----:B------:R-:W-:Y:S01]  /*51d0*/  SEL R3, R70, R37, !P0 ;  /* 0x0000002546037207 */ /* 0x000fe20004000000 */
[----:B------:R-:W-:Y:S01]  /*51e0*/  IMAD.HI.U32 R38, R31, R64, RZ ;  /* 0x000000401f267227 */ /* 0x000fe200078e00ff */
[----:B------:R-:W-:Y:S03]  /*51f0*/  SEL R7, R71, R34, !P3 ;  /* 0x0000002247077207 */ /* 0x000fe60005800000 */
[-C--:B------:R-:W-:Y:S01]  /*5200*/  IMAD.HI.U32 R34, R3, R22.reuse, RZ ;  /* 0x0000001603227227 */ /* 0x080fe200078e00ff */
[----:B------:R-:W-:Y:S03]  /*5210*/  SHF.R.U32.HI R38, RZ, R65, R38 ;  /* 0x00000041ff267219 */ /* 0x000fe60000011626 */
[----:B------:R-:W-:Y:S01]  /*5220*/  IMAD.HI.U32 R36, R7, R22, RZ ;  /* 0x0000001607247227 */ /* 0x000fe200078e00ff */
[----:B------:R-:W-:Y:S02]  /*5230*/  @P2 SHF.R.U32.HI R3, RZ, R23, R34 ;  /* 0x00000017ff032219 */ /* 0x000fe40000011622 */
[----:B------:R-:W-:Y:S02]  /*5240*/  SHF.R.U32.HI R34, RZ, R69, R40 ;  /* 0x00000045ff227219 */ /* 0x000fe40000011628 */
[----:B------:R-:W-:Y:S01]  /*5250*/  @P2 SHF.R.U32.HI R7, RZ, R23, R36 ;  /* 0x00000017ff072219 */ /* 0x000fe20000011624 */
[C---:B------:R-:W-:Y:S01]  /*5260*/  IMAD R2, R26.reuse, R3, RZ ;  /* 0x000000031a027224 */ /* 0x040fe200078e02ff */
[----:B------:R-:W-:Y:S02]  /*5270*/  SEL R5, R29, R34, !P0 ;  /* 0x000000221d057207 */ /* 0x000fe40004000000 */
[----:B------:R-:W-:Y:S01]  /*5280*/  SEL R3, R31, R38, !P3 ;  /* 0x000000261f037207 */ /* 0x000fe20005800000 */
[----:B------:R-:W-:Y:S01]  /*5290*/  IMAD R4, R26, R7, RZ ;  /* 0x000000071a047224 */ /* 0x000fe200078e02ff */
[C---:B------:R-:W-:Y:S01]  /*52a0*/  ISETP.GE.AND P0, PT, R5.reuse, R2, PT ;  /* 0x000000020500720c */ /* 0x040fe20003f06270 */
[----:B------:R-:W-:Y:S03]  /*52b0*/  IMAD.HI.U32 R6, R5, R22, RZ ;  /* 0x0000001605067227 */ /* 0x000fe600078e00ff */
[----:B------:R-:W-:Y:S01]  /*52c0*/  ISETP.GE.OR P0, PT, R3, R4, P0 ;  /* 0x000000040300720c */ /* 0x000fe20000706670 */
[----:B------:R-:W-:Y:S01]  /*52d0*/  IMAD.MOV R4, RZ, RZ, -R3 ;  /* 0x000000ffff047224 */ /* 0x000fe200078e0a03 */
[-C--:B------:R-:W-:Y:S03]  /*52e0*/  SHF.R.U32.HI R6, RZ, R23.reuse, R6 ;  /* 0x00000017ff067219 */ /* 0x080fe60000011606 */
[----:B------:R-:W-:Y:S01]  /*52f0*/  IMAD R31, R28, R4, R31 ;  /* 0x000000041c1f7224 */ /* 0x000fe200078e021f */
[----:B------:R-:W-:Y:S05]  /*5300*/  SEL R15, R5, R6, !P2 ;  /* 0x00000006050f7207 */ /* 0x000fea0005000000 */
[----:B------:R-:W-:Y:S02]  /*5310*/  IMAD.MOV R6, RZ, RZ, -R15 ;  /* 0x000000ffff067224 */ /* 0x000fe400078e0a0f */
[C---:B------:R-:W-:Y:S04]  /*5320*/  @!P0 IMAD.HI.U32 R2, R3.reuse, R22, RZ ;  /* 0x0000001603028227 */ /* 0x040fe800078e00ff */
[----:B------:R-:W-:Y:S01]  /*5330*/  IMAD R6, R26, R6, R5 ;  /* 0x000000061a067224 */ /* 0x000fe200078e0205 */
[----:B------:R-:W-:Y:S04]  /*5340*/  @!P0 SHF.R.U32.HI R2, RZ, R23, R2 ;  /* 0x00000017ff028219 */ /* 0x000fe80000011602 */
[----:B------:R-:W-:Y:S02]  /*5350*/  @!P0 SEL R0, R3, R2, !P2 ;  /* 0x0000000203008207 */ /* 0x000fe40005000000 */
[----:B------:R-:W-:Y:S02]  /*5360*/  IADD3 R2, PT, PT, -R5, RZ, RZ ;  /* 0x000000ff05027210 */ /* 0x000fe40007ffe1ff */
[----:B------:R-:W-:Y:S01]  /*5370*/  @!P0 IADD3 R8, PT, PT, R15, -R0, RZ ;  /* 0x800000000f088210 */ /* 0x000fe20007ffe0ff */
[----:B------:R-:W-:Y:S02]  /*5380*/  @!P0 IMAD R0, R7, R6, R0 ;  /* 0x0000000607008224 */ /* 0x000fe400078e0200 */
[----:B------:R-:W-:Y:S02]  /*5390*/  IMAD R29, R24, R2, R29 ;  /* 0x00000002181d7224 */ /* 0x000fe400078e021d */
[----:B------:R-:W-:Y:S02]  /*53a0*/  @!P0 IMAD R5, R8, R26, R3 ;  /* 0x0000001a08058224 */ /* 0x000fe400078e0203 */
[----:B------:R-:W-:Y:S04]  /*53b0*/  @!P0 IMAD.MOV.U32 R3, RZ, RZ, R0 ;  /* 0x000000ffff038224 */ /* 0x000fe800078e0000 */
[----:B------:R-:W-:Y:S02]  /*53c0*/  IMAD R31, R3, R28, R31 ;  /* 0x0000001c031f7224 */ /* 0x000fe400078e021f */
[----:B------:R-:W-:Y:S07]  /*53d0*/  IMAD R29, R5, R24, R29 ;  /* 0x00000018051d7224 */ /* 0x000fee00078e021d */
.L_x_84:
[----:B-1----:R-:W-:Y:S01]  /*53e0*/  @!P1 ISETP.NE.AND P0, PT, R10, 0x1, PT ;  /* 0x000000010a00980c */ /* 0x002fe20003f05270 */
[----:B------:R-:W-:Y:S01]  /*53f0*/  @!P1 IMAD.HI.U32 R3, R29, R11, RZ ;  /* 0x0000000b1d039227 */ /* 0x000fe200078e00ff */
[----:B------:R-:W-:Y:S01]  /*5400*/  R2UR UR42, R21 ;  /* 0x00000000152a72ca */ /* 0x000fe200000e0000 */
[----:B------:R-:W-:Y:S01]  /*5410*/  BSSY.RECONVERGENT B6, `(.L_x_85) ;  /* 0x0000031000067945 */ /* 0x000fe20003800200 */
[----:B------:R-:W-:Y:S01]  /*5420*/  R2UR UR41, R20 ;  /* 0x00000000142972ca */ /* 0x000fe200000e0000 */
[----:B------:R-:W-:Y:S01]  /*5430*/  @!P1 IMAD.HI.U32 R0, R31, R12, RZ ;  /* 0x0000000c1f009227 */ /* 0x000fe200078e00ff */
[----:B------:R-:W-:Y:S02]  /*5440*/  @!P1 SHF.R.U32.HI R2, RZ, R14, R3 ;  /* 0x0000000eff029219 */ /* 0x000fe40000011603 */
[----:B------:R-:W-:Y:S01]  /*5450*/  @!P1 ISETP.NE.AND P2, PT, R9, 0x1, PT ;  /* 0x000000010900980c */ /* 0x000fe20003f45270 */
[----:B------:R-:W-:Y:S01]  /*5460*/  VIADD R85, R85, 0x1 ;  /* 0x0000000155557836 */ /* 0x000fe20000000000 */
[----:B------:R-:W-:Y:S02]  /*5470*/  @!P1 SEL R2, R29, R2, !P0 ;  /* 0x000000021d029207 */ /* 0x000fe40004000000 */
[----:B------:R-:W-:Y:S02]  /*5480*/  @!P1 SHF.R.U32.HI R0, RZ, R13, R0 ;  /* 0x0000000dff009219 */ /* 0x000fe40000011600 */
[----:B------:R-:W-:Y:S01]  /*5490*/  LOP3.LUT P0, RZ, R73, 0x1b0, RZ, 0xc0, !PT ;  /* 0x000001b049ff7812 */ /* 0x000fe2000780c0ff */
[----:B------:R-:W-:Y:S01]  /*54a0*/  USHF.L.U32 UR42, UR42, 0x7, URZ ;  /* 0x000000072a2a7899 */ /* 0x000fe200080006ff */
[----:B------:R-:W-:Y:S01]  /*54b0*/  @!P1 SEL R3, R31, R0, !P2 ;  /* 0x000000001f039207 */ /* 0x000fe20005000000 */
[----:B------:R-:W-:Y:S01]  /*54c0*/  USHF.L.U32 UR41, UR41, 0x6, URZ ;  /* 0x0000000629297899 */ /* 0x000fe200080006ff */
[----:B------:R-:W-:Y:S03]  /*54d0*/  @P4 SHF.R.U32.HI R74, RZ, 0x10, R17 ;  /* 0x00000010ff4a4819 */ /* 0x000fe60000011611 */
[----:B------:R-:W-:Y:S02]  /*54e0*/  @!P1 IMAD.IADD R0, R2, 0x1, -R3 ;  /* 0x0000000102009824 */ /* 0x000fe400078e0a03 */
[----:B------:R-:W-:Y:S02]  /*54f0*/  @!P1 IMAD.IADD R2, R3, 0x1, -R2 ;  /* 0x0000000103029824 */ /* 0x000fe400078e0a02 */
[----:B------:R-:W-:Y:S02]  /*5500*/  @!P1 IMAD R31, R0, R9, R31 ;  /* 0x00000009001f9224 */ /* 0x000fe400078e021f */
[----:B------:R-:W-:Y:S01]  /*5510*/  @!P1 IMAD R29, R2, R10, R29 ;  /* 0x0000000a021d9224 */ /* 0x000fe200078e021d */
[----:B------:R-:W-:Y:S06]  /*5520*/  @!P0 BRA `(.L_x_86) ;  /* 0x00000000007c8947 */ /* 0x000fec0003800000 */
[----:B------:R-:W1:Y:S01]  /*5530*/  LDCU.64 UR8, c[0x4][0x80] ;  /* 0x01001000ff0877ac */ /* 0x000e620008000a00 */
[----:B------:R-:W-:Y:S01]  /*5540*/  MOV R2, 0x0 ;  /* 0x0000000000027802 */ /* 0x000fe20000000f00 */
[----:B------:R-:W-:Y:S02]  /*5550*/  HFMA2 R12, -RZ, RZ, 0, 5.9604644775390625e-08 ;  /* 0x00000001ff0c7431 */ /* 0x000fe400000001ff */
[----:B------:R-:W-:Y:S01]  /*5560*/  IMAD.MOV.U32 R8, RZ, RZ, 0x70 ;  /* 0x00000070ff087424 */ /* 0x000fe200078e00ff */
[----:B------:R2:W3:Y:S01]  /*5570*/  LDC.64 R14, c[0x4][R2] ;  /* 0x01000000020e7b82 */ /* 0x0004e20000000a00 */
[----:B------:R-:W4:Y:S01]  /*5580*/  LDCU.64 UR6, c[0x4][0x88] ;  /* 0x01001100ff0677ac */ /* 0x000f220008000a00 */
[----:B------:R-:W-:Y:S01]  /*5590*/  IMAD.MOV.U32 R13, RZ, RZ, RZ ;  /* 0x000000ffff0d7224 */ /* 0x000fe200078e00ff */
[----:B------:R-:W2:Y:S01]  /*55a0*/  LDCU.64 UR4, c[0x4][0x8] ;  /* 0x01000100ff0477ac */ /* 0x000ea20008000a00 */
[----:B-1----:R-:W-:Y:S01]  /*55b0*/  MOV R5, UR9 ;  /* 0x0000000900057c02 */ /* 0x002fe20008000f00 */
[----:B------:R-:W-:Y:S01]  /*55c0*/  IMAD.U32 R4, RZ, RZ, UR8 ;  /* 0x00000008ff047e24 */ /* 0x000fe2000f8e00ff */
[----:B----4-:R-:W-:Y:S01]  /*55d0*/  MOV R7, UR7 ;  /* 0x0000000700077c02 */ /* 0x010fe20008000f00 */
[----:B------:R-:W-:Y:S01]  /*55e0*/  IMAD.U32 R6, RZ, RZ, UR6 ;  /* 0x00000006ff067e24 */ /* 0x000fe2000f8e00ff */
[----:B--2---:R-:W-:Y:S01]  /*55f0*/  MOV R11, UR5 ;  /* 0x00000005000b7c02 */ /* 0x004fe20008000f00 */
[----:B------:R-:W-:Y:S02]  /*5600*/  IMAD.U32 R10, RZ, RZ, UR4 ;  /* 0x00000004ff0a7e24 */ /* 0x000fe4000f8e00ff */
[----:B------:R-:W-:Y:S07]  /*5610*/  LEPC R20, `(.L_x_87) ;  /* 0x000000001014794e */ /* 0x000fee0000000000 */
[----:B---3-5:R-:W-:Y:S05]  /*5620*/  CALL.ABS.NOINC R14 ;  /* 0x000000000e007343 */ /* 0x028fea0003c00000 */
.L_x_87:
[----:B------:R-:W1:Y:S01]  /*5630*/  LDCU.64 UR8, c[0x4][0x80] ;  /* 0x01001000ff0877ac */ /* 0x000e620008000a00 */
[----:B------:R-:W2:Y:S01]  /*5640*/  LDC.64 R2, c[0x4][R2] ;  /* 0x0100000002027b82 */ /* 0x000ea20000000a00 */
[----:B------:R-:W-:Y:S02]  /*5650*/  HFMA2 R12, -RZ, RZ, 0, 5.9604644775390625e-08 ;  /* 0x00000001ff0c7431 */ /* 0x000fe400000001ff */
[----:B------:R-:W-:Y:S02]  /*5660*/  IMAD.MOV.U32 R8, RZ, RZ, 0x70 ;  /* 0x00000070ff087424 */ /* 0x000fe400078e00ff */
[----:B------:R-:W-:Y:S01]  /*5670*/  IMAD.MOV.U32 R13, RZ, RZ, RZ ;  /* 0x000000ffff0d7224 */ /* 0x000fe200078e00ff */
[----:B------:R-:W3:Y:S01]  /*5680*/  LDCU.64 UR6, c[0x4][0x88] ;  /* 0x01001100ff0677ac */ /* 0x000ee20008000a00 */
[----:B------:R-:W4:Y:S01]  /*5690*/  LDCU.64 UR4, c[0x4][0x8] ;  /* 0x01000100ff0477ac */ /* 0x000f220008000a00 */
[----:B-1----:R-:W-:Y:S02]  /*56a0*/  MOV R4, UR8 ;  /* 0x0000000800047c02 */ /* 0x002fe40008000f00 */
[----:B------:R-:W-:Y:S02]  /*56b0*/  MOV R5, UR9 ;  /* 0x0000000900057c02 */ /* 0x000fe40008000f00 */
[----:B---3--:R-:W-:Y:S01]  /*56c0*/  MOV R7, UR7 ;  /* 0x0000000700077c02 */ /* 0x008fe20008000f00 */
[----:B------:R-:W-:Y:S01]  /*56d0*/  IMAD.U32 R6, RZ, RZ, UR6 ;  /* 0x00000006ff067e24 */ /* 0x000fe2000f8e00ff */
[----:B----4-:R-:W-:Y:S01]  /*56e0*/  MOV R11, UR5 ;  /* 0x00000005000b7c02 */ /* 0x010fe20008000f00 */
[----:B------:R-:W-:Y:S02]  /*56f0*/  IMAD.U32 R10, RZ, RZ, UR4 ;  /* 0x00000004ff0a7e24 */ /* 0x000fe4000f8e00ff */
[----:B------:R-:W-:Y:S07]  /*5700*/  LEPC R20, `(.L_x_86) ;  /* 0x000000001014794e */ /* 0x000fee0000000000 */
[----:B--2---:R-:W-:Y:S05]  /*5710*/  CALL.ABS.NOINC R2 ;  /* 0x0000000002007343 */ /* 0x004fea0003c00000 */
.L_x_86:
[----:B------:R-:W-:Y:S05]  /*5720*/  BSYNC.RECONVERGENT B6 ;  /* 0x0000000000067941 */ /* 0x000fea0003800200 */
.L_x_85:
[----:B------:R-:W-:Y:S01]  /*5730*/  ISETP.NE.U32.AND P4, PT, R62, RZ, PT ;  /* 0x000000ff3e00720c */ /* 0x000fe20003f85070 */
[----:B------:R-:W-:Y:S01]  /*5740*/  UISETP.NE.AND UP2, UPT, UR50, URZ, UPT ;  /* 0x000000ff3200728c */ /* 0x000fe2000bf45270 */
[----:B------:R-:W-:Y:S01]  /*5750*/  ISETP.NE.U32.AND P2, PT, RZ, UR38, PT ;  /* 0x00000026ff007c0c */ /* 0x000fe2000bf45070 */
[----:B------:R-:W-:Y:S01]  /*5760*/  UISETP.NE.U32.AND UP1, UPT, UR44, URZ, UPT ;  /* 0x000000ff2c00728c */ /* 0x000fe2000bf25070 */
[----:B------:R-:W-:Y:S01]  /*5770*/  ISETP.NE.AND.EX P4, PT, R63, RZ, PT, P4 ;  /* 0x000000ff3f00720c */ /* 0x000fe20003f85340 */
[----:B------:R-:W-:Y:S01]  /*5780*/  UPLOP3.LUT UP0, UPT, UPT, UPT, UPT, 0x40, 0x4 ;  /* 0x000000000004789c */ /* 0x000fe20003f0e870 */
[----:B------:R-:W-:Y:S01]  /*5790*/  ISETP.NE.AND.EX P2, PT, RZ, UR39, PT, P2 ;  /* 0x00000027ff007c0c */ /* 0x000fe2000bf45320 */
[----:B------:R-:W-:Y:S01]  /*57a0*/  UISETP.NE.AND.EX UP1, UPT, UR45, URZ, UPT, UP1 ;  /* 0x000000ff2d00728c */ /* 0x000fe2000bf25310 */
[----:B------:R-:W-:Y:S04]  /*57b0*/  PLOP3.LUT P1, PT, PT, PT, UP2, 0x80, 0x8 ;  /* 0x000000000008781c */ /* 0x000fe80003f2f028 */
[----:B------:R-:W-:Y:S06]  /*57c0*/  @UP2 UPLOP3.LUT UP0, UPT, UPT, UPT, UP1, 0x80, 0x8 ;  /* 0x000000000008289c */ /* 0x000fec0003f0f010 */
[----:B------:R-:W-:Y:S01]  /*57d0*/  PLOP3.LUT P0, PT, PT, PT, UP0, 0x80, 0x8 ;  /* 0x000000000008781c */ /* 0x000fe20003f0f008 */
[----:B------:R-:W-:Y:S01]  /*57e0*/  @!UPT UIADD3 URZ, UPT, UPT, URZ, URZ, URZ ;  /* 0x000000fffffff290 */ /* 0x000fe2000fffe0ff */
[----:B------:R-:W-:Y:S11]  /*57f0*/  BRA.U !UP1, `(.L_x_88) ;  /* 0x0000000109387547 */ /* 0x000ff6000b800000 */
[----:B------:R-:W-:Y:S01]  /*5800*/  UISETP.NE.U32.AND UP0, UPT, UR38, URZ, UPT ;  /* 0x000000ff2600728c */ /* 0x000fe2000bf05070 */
[----:B------:R-:W-:Y:S02]  /*5810*/  HFMA2 R0, -RZ, RZ, 0, 5.9604644775390625e-08 ;  /* 0x00000001ff007431 */ /* 0x000fe400000001ff */
[----:B------:R-:W-:Y:S01]  /*5820*/  IMAD.MOV.U32 R67, RZ, RZ, 0x1 ;  /* 0x00000001ff437424 */ /* 0x000fe200078e00ff */
[----:B------:R-:W-:Y:S06]  /*5830*/  UISETP.NE.AND.EX UP0, UPT, UR39, URZ, UPT, UP0 ;  /* 0x000000ff2700728c */ /* 0x000fec000bf05300 */
[----:B------:R-:W-:Y:S05]  /*5840*/  PLOP3.LUT P3, PT, PT, PT, UP0, 0x80, 0x8 ;  /* 0x000000000008781c */ /* 0x000fea0003f6f008 */
[----:B------:R-:W1:Y:S01]  /*5850*/  @UP0 LDCU.64 UR6, c[0x0][0x888] ;  /* 0x00011100ff0607ac */ /* 0x000e620008000a00 */
[----:B------:R-:W-:Y:S07]  /*5860*/  @UP0 UIMAD UR4, UR36, UR44, URZ ;  /* 0x0000002c240402a4 */ /* 0x000fee000f8e02ff */
[----:B------:R-:W-:Y:S01]  /*5870*/  @!P3 PRMT R67, R0, 0x7610, R67 ;  /* 0x000076100043b816 */ /* 0x000fe20000000043 */
[----:B-1----:R-:W-:Y:S03]  /*5880*/  @UP0 UIMAD.WIDE UR6, UR4, 0x4, UR6 ;  /* 0x00000004040608a5 */ /* 0x002fe6000f8e0206 */
[----:B------:R-:W1:Y:S03]  /*5890*/  @!UP0 LDCU UR4, c[0x0][0x880] ;  /* 0x00011000ff0487ac */ /* 0x000e660008000800 */
[----:B------:R-:W-:Y:S01]  /*58a0*/  IMAD.U32 R2, RZ, RZ, UR6 ;  /* 0x00000006ff027e24 */ /* 0x000fe2000f8e00ff */
[----:B------:R-:W-:Y:S05]  /*58b0*/  MOV R3, UR7 ;  /* 0x0000000700037c02 */ /* 0x000fea0008000f00 */
[----:B-----5:R2:W5:Y:S02]  /*58c0*/  @P3 LDG.E R35, desc[UR46][R2.64] ;  /* 0x0000002e02233981 */ /* 0x020564000c1e1900 */
[----:B-12---:R-:W-:Y:S02]  /*58d0*/  @!P3 IMAD.U32 R35, RZ, RZ, UR4 ;  /* 0x00000004ff23be24 */ /* 0x006fe4000f8e00ff */
.L_x_88:
[----:B------:R-:W-:Y:S05]  /*58e0*/  @!P4 BRA `(.L_x_89) ;  /* 0x000000000020c947 */ /* 0x000fea0003800000 */
[----:B------:R-:W-:Y:S04]  /*58f0*/  ISETP.NE.U32.AND P3, PT, R60, RZ, PT ;  /* 0x000000ff3c00720c */ /* 0x000fe80003f65070 */
[----:B------:R-:W-:Y:S11]  /*5900*/  ISETP.NE.AND.EX P3, PT, R61, RZ, PT, P3 ;  /* 0x000000ff3d00720c */ /* 0x000ff60003f65330 */
[----:B------:R-:W-:Y:S02]  /*5910*/  @!UPT UIADD3 URZ, UPT, UPT, URZ, URZ, URZ ;  /* 0x000000fffffff290 */ /* 0x000fe4000fffe0ff */
[----:B------:R-:W1:Y:S01]  /*5920*/  @P3 LDC.64 R2, c[0x0][0x8a8] ;  /* 0x00022a00ff023b82 */ /* 0x000e620000000a00 */
[----:B------:R-:W-:Y:S04]  /*5930*/  @P3 IMAD R0, R62, UR36, RZ ;  /* 0x000000243e003c24 */ /* 0x000fe8000f8e02ff */
[----:B-1----:R-:W-:Y:S05]  /*5940*/  @P3 IMAD.WIDE R2, R0, 0x4, R2 ;  /* 0x0000000400023825 */ /* 0x002fea00078e0202 */
[----:B-----5:R1:W5:Y:S02]  /*5950*/  @P3 LDG.E R32, desc[UR46][R2.64] ;  /* 0x0000002e02203981 */ /* 0x020364000c1e1900 */
[----:B-1----:R-:W2:Y:S02]  /*5960*/  @!P3 LDC R32, c[0x0][0x8a0] ;  /* 0x00022800ff20bb82 */ /* 0x002ea40000000800 */
.L_x_89:
[----:B-----5:R-:W-:Y:S01]  /*5970*/  FSETP.NEU.AND P3, PT, R35, RZ, PT ;  /* 0x000000ff2300720b */ /* 0x020fe20003f6d000 */
[----:B------:R-:W-:Y:S01]  /*5980*/  BSSY B1, `(.L_x_90) ;  /* 0x0000039000017945 */ /* 0x000fe20003800000 */
[----:B------:R-:W-:Y:S01]  /*5990*/  SEL R5, RZ, 0xffffffff, P2 ;  /* 0xffffffffff057807 */ /* 0x000fe20001000000 */
[----:B------:R-:W-:Y:S01]  /*59a0*/  IMAD.MOV.U32 R89, RZ, RZ, 0x1 ;  /* 0x00000001ff597424 */ /* 0x000fe200078e00ff */
[----:B------:R-:W-:Y:S01]  /*59b0*/  @P1 LOP3.LUT P2, RZ, R67, 0xff, RZ, 0xc0, !PT ;  /* 0x000000ff43ff1812 */ /* 0x000fe2000784c0ff */
[C---:B------:R-:W-:Y:S01]  /*59c0*/  IMAD R34, R30.reuse, 0x40, R33 ;  /* 0x000000401e227824 */ /* 0x040fe200078e0221 */
[----:B------:R-:W-:Y:S01]  /*59d0*/  @P1 SEL R0, RZ, 0xffffffff, P3 ;  /* 0xffffffffff001807 */ /* 0x000fe20001800000 */
[----:B------:R-:W-:Y:S01]  /*59e0*/  IMAD R86, R81, -0x10, R79 ;  /* 0xfffffff051567824 */ /* 0x000fe200078e024f */
[----:B------:R-:W-:Y:S01]  /*59f0*/  LOP3.LUT R77, R77, 0x1, RZ, 0x3c, !PT ;  /* 0x000000014d4d7812 */ /* 0x000fe200078e3cff */
[----:B------:R-:W-:Y:S01]  /*5a00*/  IMAD.MOV.U32 R43, RZ, RZ, RZ ;  /* 0x000000ffff2b7224 */ /* 0x000fe200078e00ff */
[----:B------:R-:W-:Y:S02]  /*5a10*/  @P0 SEL R0, R5, R0, !P2 ;  /* 0x0000000005000207 */ /* 0x000fe40005000000 */
[----:B------:R-:W-:Y:S02]  /*5a20*/  CS2R R46, SRZ ;  /* 0x00000000002e7805 */ /* 0x000fe4000001ff00 */
[----:B------:R-:W-:Y:S02]  /*5a30*/  LEA R88, R30, UR48, 0x3 ;  /* 0x000000301e587c11 */ /* 0x000fe4000f8e18ff */
[----:B------:R-:W-:Y:S02]  /*5a40*/  CS2R R44, SRZ ;  /* 0x00000000002c7805 */ /* 0x000fe4000001ff00 */
[----:B------:R-:W-:Y:S02]  /*5a50*/  @P1 LOP3.LUT R0, R0, 0x1, RZ, 0xc0, !PT ;  /* 0x0000000100001812 */ /* 0x000fe400078ec0ff */
[----:B------:R-:W-:Y:S02]  /*5a60*/  CS2R R50, SRZ ;  /* 0x0000000000327805 */ /* 0x000fe4000001ff00 */
[----:B------:R-:W-:Y:S02]  /*5a70*/  SHF.L.U32 R3, R76, 0x1f, RZ ;  /* 0x0000001f4c037819 */ /* 0x000fe400000006ff */
[----:B------:R-:W-:Y:S02]  /*5a80*/  CS2R R48, SRZ ;  /* 0x0000000000307805 */ /* 0x000fe4000001ff00 */
[----:B------:R-:W-:Y:S02]  /*5a90*/  ISETP.NE.U32.OR P5, PT, R0, 0x1, !P1 ;  /* 0x000000010000780c */ /* 0x000fe40004fa5470 */
[----:B------:R-:W-:Y:S02]  /*5aa0*/  CS2R R54, SRZ ;  /* 0x0000000000367805 */ /* 0x000fe4000001ff00 */
[----:B------:R-:W-:Y:S02]  /*5ab0*/  PLOP3.LUT P2, PT, PT, PT, UP1, 0x80, 0x8 ;  /* 0x000000000008781c */ /* 0x000fe40003f4f018 */
[----:B------:R-:W-:Y:S02]  /*5ac0*/  CS2R R52, SRZ ;  /* 0x0000000000347805 */ /* 0x000fe4000001ff00 */
[----:B------:R-:W-:Y:S02]  /*5ad0*/  LOP3.LUT P4, R84, R67, 0xff, RZ, 0xc0, !PT ;  /* 0x000000ff43547812 */ /* 0x000fe4000788c0ff */
[----:B------:R-:W-:Y:S02]  /*5ae0*/  CS2R R58, SRZ ;  /* 0x00000000003a7805 */ /* 0x000fe4000001ff00 */
[----:B------:R-:W-:Y:S02]  /*5af0*/  SEL R0, RZ, 0xffffffff, P3 ;  /* 0xffffffffff007807 */ /* 0x000fe40001800000 */
[----:B------:R-:W-:Y:S02]  /*5b00*/  CS2R R56, SRZ ;  /* 0x0000000000387805 */ /* 0x000fe4000001ff00 */
[----:B------:R-:W-:Y:S02]  /*5b10*/  P2R R87, PR, RZ, 0x20 ;  /* 0x00000020ff577803 */ /* 0x000fe40000000000 */
[----:B------:R-:W-:Y:S02]  /*5b20*/  @P5 SHF.L.U32 R2, R77, 0x1f, RZ ;  /* 0x0000001f4d025819 */ /* 0x000fe400000006ff */
[----:B------:R-:W-:Y:S02]  /*5b30*/  @P2 SEL R0, R5, R0, !P4 ;  /* 0x0000000005002207 */ /* 0x000fe40006000000 */
[----:B------:R-:W1:Y:S02]  /*5b40*/  @P5 SYNCS.PHASECHK.TRANS64.TRYWAIT P1, [UR48+0x40], R2 ;  /* 0x00004002ff0055a7 */ /* 0x000e640008021130 */
[----:B------:R-:W-:Y:S04]  /*5b50*/  LOP3.LUT R0, R0, 0x1, RZ, 0xc0, !PT ;  /* 0x0000000100007812 */ /* 0x000fe800078ec0ff */
[----:B------:R-:W-:Y:S04]  /*5b60*/  ISETP.NE.U32.AND P2, PT, R0, 0x1, PT ;  /* 0x000000010000780c */ /* 0x000fe80003f45070 */
[----:B------:R-:W-:Y:S01]  /*5b70*/  P2R R90, PR, RZ, 0x4 ;  /* 0x00000004ff5a7803 */ /* 0x000fe20000000000 */
[----:B------:R3:W4:Y:S01]  /*5b80*/  SYNCS.PHASECHK.TRANS64.TRYWAIT P0, [R88+URZ+0xb0], R3 ;  /* 0x0000b003580075a7 */ /* 0x00072200080011ff */
[----:B-1----:R-:W-:Y:S01]  /*5b90*/  @P5 SEL R89, RZ, 0x1, !P1 ;  /* 0x00000001ff595807 */ /* 0x002fe20004800000 */
[----:B---3--:R-:W-:Y:S06]  /*5ba0*/  @!P5 BRA `(.L_x_91) ;  /* 0x000000000058d947 */ /* 0x008fec0003800000 */
[----:B------:R-:W-:Y:S01]  /*5bb0*/  IMAD.MOV.U32 R47, RZ, RZ, RZ ;  /* 0x000000ffff2f7224 */ /* 0x000fe200078e00ff */
[----:B------:R-:W-:Y:S01]  /*5bc0*/  ISETP.NE.AND P1, PT, R89, RZ, PT ;  /* 0x000000ff5900720c */ /* 0x000fe20003f25270 */
[----:B------:R-:W-:Y:S01]  /*5bd0*/  BSSY B0, `(.L_x_92) ;  /* 0x000000c000007945 */ /* 0x000fe20003800000 */
[----:B------:R-:W-:Y:S02]  /*5be0*/  CS2R R58, SRZ ;  /* 0x00000000003a7805 */ /* 0x000fe4000001ff00 */
[----:B------:R-:W-:Y:S02]  /*5bf0*/  CS2R R56, SRZ ;  /* 0x0000000000387805 */ /* 0x000fe4000001ff00 */
[----:B------:R-:W-:Y:S02]  /*5c00*/  CS2R R54, SRZ ;  /* 0x0000000000367805 */ /* 0x000fe4000001ff00 */
[----:B------:R-:W-:Y:S02]  /*5c10*/  CS2R R52, SRZ ;  /* 0x0000000000347805 */ /* 0x000fe4000001ff00 */
[----:B------:R-:W-:Y:S02]  /*5c20*/  CS2R R50, SRZ ;  /* 0x0000000000327805 */ /* 0x000fe4000001ff00 */
[----:B------:R-:W-:Y:S02]  /*5c30*/  CS2R R48, SRZ ;  /* 0x0000000000307805 */ /* 0x000fe4000001ff00 */
[----:B------:R-:W-:Y:S01]  /*5c40*/  CS2R R44, SRZ ;  /* 0x00000000002c7805 */ /* 0x000fe2000001ff00 */
[----:B------:R-:W-:Y:S06]  /*5c50*/  @P1 BRA `(.L_x_93) ;  /* 0x00000000000c1947 */ /* 0x000fec0003800000 */
[----:B------:R-:W-:Y:S04]  /*5c60*/  SHF.L.U32 R5, R77, 0x1f, RZ ;  /* 0x0000001f4d057819 */ /* 0x000fe800000006ff */
[----:B------:R-:W1:Y:S02]  /*5c70*/  SYNCS.PHASECHK.TRANS64.TRYWAIT P1, [UR48+0x40], R5 ;  /* 0x00004005ff0075a7 */ /* 0x000e640008021130 */
[----:B-1----:R-:W-:Y:S05]  /*5c80*/  @!P1 BRA `(.L_x_94) ;  /* 0x0000003000649947 */ /* 0x002fea0003800000 */
.L_x_93:
[----:B------:R-:W-:Y:S05]  /*5c90*/  BSYNC B0 ;  /* 0x0000000000007941 */ /* 0x000fea0003800000 */
.L_x_92:
[----:B------:R-:W-:Y:S01]  /*5ca0*/  ISETP.NE.AND P1, PT, R90, RZ, PT ;  /* 0x000000ff5a00720c */ /* 0x000fe20003f25270 */
[----:B------:R-:W-:Y:S11]  /*5cb0*/  HFMA2 R43, -RZ, RZ, 0, 5.9604644775390625e-08 ;  /* 0x00000001ff2b7431 */ /* 0x000ff600000001ff */
[----:B------:R-:W-:Y:S01]  /*5cc0*/  @!UPT UIADD3 URZ, UPT, UPT, URZ, URZ, URZ ;  /* 0x000000fffffff290 */ /* 0x000fe2000fffe0ff */
[----:B------:R3:W1:Y:S04]  /*5cd0*/  @P1 LDS.128 R56, [R80] ;  /* 0x0000000050381984 */ /* 0x0006680000000c00 */
[----:B------:R3:W1:Y:S04]  /*5ce0*/  @P1 LDS.128 R52, [R79+0x10] ;  /* 0x000010004f341984 */ /* 0x0006680000000c00 */
[----:B------:R3:W1:Y:S04]  /*5cf0*/  @P1 LDS.128 R48, [R78+0x20] ;  /* 0x000020004e301984 */ /* 0x0006680000000c00 */
[----:B------:R3:W1:Y:S02]  /*5d00*/  @P1 LDS.128 R44, [R86+0x30] ;  /* 0x00003000562c1984 */ /* 0x0006640000000c00 */
.L_x_91:
[----:B------:R-:W-:Y:S05]  /*5d10*/  BSYNC B1 ;  /* 0x0000000000017941 */ /* 0x000fea0003800000 */
.L_x_90:
[----:B-1----:R-:W-:Y:S04]  /*5d20*/  SHF.R.U32.HI R5, RZ, 0x15, R34 ;  /* 0x00000015ff057819 */ /* 0x002fe80000011622 */
[----:B------:R-:W-:Y:S01]  /*5d30*/  LOP3.LUT P1, RZ, R5, 0x3, R72, 0x48, !PT ;  /* 0x0000000305ff7812 */ /* 0x000fe20007824848 */
[----:B------:R-:W-:Y:S01]  /*5d40*/  @!UPT UIADD3 URZ, UPT, UPT, URZ, URZ, URZ ;  /* 0x000000fffffff290 */ /* 0x000fe2000fffe0ff */
[----:B----4-:R-:W-:Y:S11]  /*5d50*/  @P0 BRA `(.L_x_95) ;  /* 0x0000000000080947 */ /* 0x010ff60003800000 */
[----:B------:R-:W1:Y:S02]  /*5d60*/  SYNCS.PHASECHK.TRANS64.TRYWAIT P0, [R88+URZ+0xb0], R3 ;  /* 0x0000b003580075a7 */ /* 0x000e6400080011ff */
[----:B-1----:R-:W-:Y:S05]  /*5d70*/  @!P0 BRA `(.L_x_96) ;  /* 0x0000003000408947 */ /* 0x002fea0003800000 */
.L_x_95:
[----:B------:R-:W-:Y:S05]  /*5d80*/  @!P1 BRA `(.L_x_97) ;  /* 0x0000000000409947 */ /* 0x000fea0003800000 */
[----:B------:R-:W4:Y:S01]  /*5d90*/  LDCU.64 UR8, c[0x4][0x70] ;  /* 0x01000e00ff0877ac */ /* 0x000f220008000a00 */
[----:B-1----:R-:W-:Y:S01]  /*5da0*/  MOV R3, 0x0 ;  /* 0x0000000000037802 */ /* 0x002fe20000000f00 */
[----:B------:R-:W-:Y:S02]  /*5db0*/  HFMA2 R12, -RZ, RZ, 0, 5.9604644775390625e-08 ;  /* 0x00000001ff0c7431 */ /* 0x000fe400000001ff */
[----:B------:R-:W-:Y:S02]  /*5dc0*/  IMAD.MOV.U32 R8, RZ, RZ, 0x192 ;  /* 0x00000192ff087424 */ /* 0x000fe400078e00ff */
[----:B------:R-:W-:Y:S01]  /*5dd0*/  IMAD.MOV.U32 R13, RZ, RZ, RZ ;  /* 0x000000ffff0d7224 */ /* 0x000fe200078e00ff */
[----:B------:R-:W1:Y:S01]  /*5de0*/  LDCU.64 UR6, c[0x4][0x78] ;  /* 0x01000f00ff0677ac */ /* 0x000e620008000a00 */
[----:B------:R-:W2:Y:S01]  /*5df0*/  LDC.64 R2, c[0x4][R3] ;  /* 0x0100000003027b82 */ /* 0x000ea20000000a00 */
[----:B------:R-:W5:Y:S01]  /*5e00*/  LDCU.64 UR4, c[0x4][0x10] ;  /* 0x01000200ff0477ac */ /* 0x000f620008000a00 */
[----:B----4-:R-:W-:Y:S01]  /*5e10*/  MOV R5, UR9 ;  /* 0x0000000900057c02 */ /* 0x010fe20008000f00 */
[----:B------:R-:W-:Y:S01]  /*5e20*/  IMAD.U32 R4, RZ, RZ, UR8 ;  /* 0x00000008ff047e24 */ /* 0x000fe2000f8e00ff */
[----:B-1----:R-:W-:Y:S01]  /*5e30*/  MOV R7, UR7 ;  /* 0x0000000700077c02 */ /* 0x002fe20008000f00 */
[----:B------:R-:W-:Y:S01]  /*5e40*/  IMAD.U32 R6, RZ, RZ, UR6 ;  /* 0x00000006ff067e24 */ /* 0x000fe2000f8e00ff */
[----:B-----5:R-:W-:Y:S01]  /*5e50*/  MOV R11, UR5 ;  /* 0x00000005000b7c02 */ /* 0x020fe20008000f00 */
[----:B------:R-:W-:Y:S02]  /*5e60*/  IMAD.U32 R10, RZ, RZ, UR4 ;  /* 0x00000004ff0a7e24 */ /* 0x000fe4000f8e00ff */
[----:B------:R-:W-:Y:S07]  /*5e70*/  LEPC R20, `(.L_x_97) ;  /* 0x000000001014794e */ /* 0x000fee0000000000 */
[----:B--23--:R-:W-:Y:S05]  /*5e80*/  CALL.ABS.NOINC R2 ;  /* 0x0000000002007343 */ /* 0x00cfea0003c00000 */
.L_x_97:
[----:B------:R-:W-:Y:S01]  /*5e90*/  LOP3.LUT R20, R56, 0xffffe000, RZ, 0xc0, !PT ;  /* 0xffffe00038147812 */ /* 0x000fe200078ec0ff */
[----:B------:R-:W-:Y:S05]  /*5ea0*/  WARPSYNC.ALL ;  /* 0x0000000000007948 */ /* 0x000fea0003800000 */
[----:B------:R-:W-:Y:S01]  /*5eb0*/  R2UR UR4, R34 ;  /* 0x00000000220472ca */ /* 0x000fe200000e0000 */
[----:B------:R-:W-:Y:S01]  /*5ec0*/  BSSY.RECONVERGENT B0, `(.L_x_98) ;  /* 0x0000058000007945 */ /* 0x000fe20003800200 */
[----:B------:R-:W-:Y:S02]  /*5ed0*/  LOP3.LUT R21, R57, 0xffffe000, RZ, 0xc0, !PT ;  /* 0xffffe00039157812 */ /* 0x000fe400078ec0ff */
[----:B------:R-:W-:Y:S02]  /*5ee0*/  LOP3.LUT R40, R58, 0xffffe000, RZ, 0xc0, !PT ;  /* 0xffffe0003a287812 */ /* 0x000fe400078ec0ff */
[----:B------:R-:W-:Y:S02]  /*5ef0*/  LOP3.LUT R41, R52, 0xffffe000, RZ, 0xc0, !PT ;  /* 0xffffe00034297812 */ /* 0x000fe400078ec0ff */
[----:B------:R-:W-:Y:S05]  /*5f00*/  ISETP.NE.AND P0, PT, R82, RZ, PT ;  /* 0x000000ff5200720c */ /* 0x000fea0003f05270 */
[----:B------:R-:W2:Y:S02]  /*5f10*/  LDTM.x16 R4, tmem[UR4] ;  /* 0x00000004000479ee */ /* 0x000ea40008240000 */
[C---:B--2---:R-:W-:Y:S01]  /*5f20*/  FMUL R0, R32.reuse, R4 ;  /* 0x0000000420007220 */ /* 0x044fe20000400000 */
[C---:B------:R-:W-:Y:S01]  /*5f30*/  FMUL R2, R32.reuse, R5 ;  /* 0x0000000520027220 */ /* 0x040fe20000400000 */
[C---:B-1----:R-:W-:Y:S01]  /*5f40*/  FMUL R3, R32.reuse, R6 ;  /* 0x0000000620037220 */ /* 0x042fe20000400000 */
[----:B------:R-:W-:Y:S01]  /*5f50*/  FMUL R7, R32, R7 ;  /* 0x0000000720077220 */ /* 0x000fe20000400000 */
[----:B------:R-:W-:Y:S01]  /*5f60*/  FFMA R36, R35, R20, R0 ;  /* 0x0000001423247223 */ /* 0x000fe20000000000 */
[----:B------:R-:W-:Y:S01]  /*5f70*/  LOP3.LUT R20, R59, 0xffffe000, RZ, 0xc0, !PT ;  /* 0xffffe0003b147812 */ /* 0x000fe200078ec0ff */
[C---:B------:R-:W-:Y:S01]  /*5f80*/  FFMA R37, R35.reuse, R21, R2 ;  /* 0x0000001523257223 */ /* 0x040fe20000000002 */
[----:B------:R-:W-:Y:S01]  /*5f90*/  LOP3.LUT R21, R54, 0xffffe000, RZ, 0xc0, !PT ;  /* 0xffffe00036157812 */ /* 0x000fe200078ec0ff */
[----:B------:R-:W-:Y:S01]  /*5fa0*/  FFMA R38, R35, R40, R3 ;  /* 0x0000002823267223 */ /* 0x000fe20000000003 */
[----:B------:R-:W-:Y:S01]  /*5fb0*/  LOP3.LUT R40, R53, 0xffffe000, RZ, 0xc0, !PT ;  /* 0xffffe00035287812 */ /* 0x000fe200078ec0ff */
[----:B------:R-:W-:Y:S01]  /*5fc0*/  FFMA R39, R35, R20, R7 ;  /* 0x0000001423277223 */ /* 0x000fe20000000007 */
[----:B------:R-:W-:Y:S01]  /*5fd0*/  LOP3.LUT R20, R55, 0xffffe000, RZ, 0xc0, !PT ;  /* 0xffffe00037147812 */ /* 0x000fe200078ec0ff */
[C---:B------:R-:W-:Y:S01]  /*5fe0*/  FMUL R4, R32.reuse, R8 ;  /* 0x0000000820047220 */ /* 0x040fe20000400000 */
[----:B------:R-:W-:Y:S01]  /*5ff0*/  F2FP.TF32.F32.PACK_B R36, R36 ;  /* 0x00000024ff24723e */ /* 0x000fe200024050ff */
[C---:B------:R-:W-:Y:S01]  /*6000*/  FMUL R5, R32.reuse, R9 ;  /* 0x0000000920057220 */ /* 0x040fe20000400000 */
[----:B------:R-:W-:Y:S01]  /*6010*/  F2FP.TF32.F32.PACK_B R37, R37 ;  /* 0x00000025ff25723e */ /* 0x000fe200024050ff */
[C---:B------:R-:W-:Y:S01]  /*6020*/  FMUL R6, R32.reuse, R10 ;  /* 0x0000000a20067220 */ /* 0x040fe20000400000 */
[----:B------:R-:W-:Y:S01]  /*6030*/  FMUL R11, R32, R11 ;  /* 0x0000000b200b7220 */ /* 0x000fe20000400000 */
[----:B------:R-:W-:Y:S01]  /*6040*/  F2FP.TF32.F32.PACK_B R38, R38 ;  /* 0x00000026ff26723e */ /* 0x000fe200024050ff */
[C---:B------:R-:W-:Y:S01]  /*6050*/  FFMA R4, R35.reuse, R41, R4 ;  /* 0x0000002923047223 */ /* 0x040fe20000000004 */
[----:B------:R-:W-:Y:S01]  /*6060*/  F2FP.TF32.F32.PACK_B R39, R39 ;  /* 0x00000027ff27723e */ /* 0x000fe200024050ff */
[C---:B------:R-:W-:Y:S01]  /*6070*/  FFMA R5, R35.reuse, R40, R5 ;  /* 0x0000002823057223 */ /* 0x040fe20000000005 */
[C---:B------:R-:W-:Y:S01]  /*6080*/  FFMA R6, R35.reuse, R21, R6 ;  /* 0x0000001523067223 */ /* 0x040fe20000000006 */
[----:B------:R-:W-:Y:S01]  /*6090*/  FFMA R7, R35, R20, R11 ;  /* 0x0000001423077223 */ /* 0x000fe2000000000b */
[----:B------:R-:W-:Y:S01]  /*60a0*/  LOP3.LUT R41, R48, 0xffffe000, RZ, 0xc0, !PT ;  /* 0xffffe00030297812 */ /* 0x000fe200078ec0ff */
[----:B------:R1:W-:Y:S01]  /*60b0*/  STS.128 [R80], R36 ;  /* 0x0000002450007388 */ /* 0x0003e20000000c00 */
[----:B------:R-:W-:Y:S01]  /*60c0*/  LOP3.LUT R40, R49, 0xffffe000, RZ, 0xc0, !PT ;  /* 0xffffe00031287812 */ /* 0x000fe200078ec0ff */
[C---:B------:R-:W-:Y:S01]  /*60d0*/  FMUL R8, R32.reuse, R12 ;  /* 0x0000000c20087220 */ /* 0x040fe20000400000 */
[----:B------:R-:W-:Y:S01]  /*60e0*/  FMUL R9, R32, R13 ;  /* 0x0000000d20097220 */ /* 0x000fe20000400000 */
[----:B------:R-:W-:Y:S01]  /*60f0*/  LOP3.LUT R21, R50, 0xffffe000, RZ, 0xc0, !PT ;  /* 0xffffe00032157812 */ /* 0x000fe200078ec0ff */
[C---:B------:R-:W-:Y:S01]  /*6100*/  FMUL R10, R32.reuse, R14 ;  /* 0x0000000e200a7220 */ /* 0x040fe20000400000 */
[----:B------:R-:W-:Y:S01]  /*6110*/  LOP3.LUT R20, R51, 0xffffe000, RZ, 0xc0, !PT ;  /* 0xffffe00033147812 */ /* 0x000fe200078ec0ff */
[----:B------:R-:W-:Y:S01]  /*6120*/  FMUL R15, R32, R15 ;  /* 0x0000000f200f7220 */ /* 0x000fe20000400000 */
[----:B------:R-:W-:Y:S01]  /*6130*/  F2FP.TF32.F32.PACK_B R4, R4 ;  /* 0x00000004ff04723e */ /* 0x000fe200024050ff */
[C---:B------:R-:W-:Y:S01]  /*6140*/  FFMA R8, R35.reuse, R41, R8 ;  /* 0x0000002923087223 */ /* 0x040fe20000000008 */
[----:B------:R-:W-:Y:S01]  /*6150*/  F2FP.TF32.F32.PACK_B R5, R5 ;  /* 0x00000005ff05723e */ /* 0x000fe200024050ff */
[C---:B------:R-:W-:Y:S01]  /*6160*/  FFMA R9, R35.reuse, R40, R9 ;  /* 0x0000002823097223 */ /* 0x040fe20000000009 */
[----:B------:R-:W-:Y:S01]  /*6170*/  F2FP.TF32.F32.PACK_B R6, R6 ;  /* 0x00000006ff06723e */ /* 0x000fe200024050ff */
[C---:B------:R-:W-:Y:S01]  /*6180*/  FFMA R10, R35.reuse, R21, R10 ;  /* 0x00000015230a7223 */ /* 0x040fe2000000000a */
[----:B------:R-:W-:Y:S01]  /*6190*/  F2FP.TF32.F32.PACK_B R7, R7 ;  /* 0x00000007ff07723e */ /* 0x000fe200024050ff */
[----:B------:R-:W-:Y:S01]  /*61a0*/  FFMA R11, R35, R20, R15 ;  /* 0x00000014230b7223 */ /* 0x000fe2000000000f */
[----:B------:R-:W-:Y:S01]  /*61b0*/  LOP3.LUT R41, R44, 0xffffe000, RZ, 0xc0, !PT ;  /* 0xffffe0002c297812 */ /* 0x000fe200078ec0ff */
[C---:B------:R-:W-:Y:S01]  /*61c0*/  FMUL R12, R32.reuse, R16 ;  /* 0x00000010200c7220 */ /* 0x040fe20000400000 */
[----:B------:R-:W-:Y:S01]  /*61d0*/  LOP3.LUT R40, R45, 0xffffe000, RZ, 0xc0, !PT ;  /* 0xffffe0002d287812 */ /* 0x000fe200078ec0ff */
[----:B------:R1:W-:Y:S01]  /*61e0*/  STS.128 [R79+0x10], R4 ;  /* 0x000010044f007388 */ /* 0x0003e20000000c00 */
        /* <DEDUP_REMOVED lines=13> */
[----:B------:R-:W-:Y:S02]  /*62c0*/  F2FP.TF32.F32.PACK_B R12, R12 ;  /* 0x0000000cff0c723e */ /* 0x000fe400024050ff */
[----:B------:R-:W-:Y:S01]  /*62d0*/  F2FP.TF32.F32.PACK_B R13, R13 ;  /* 0x0000000dff0d723e */ /* 0x000fe200024050ff */
[----:B------:R1:W-:Y:S01]  /*62e0*/  STS.128 [R78+0x20], R8 ;  /* 0x000020084e007388 */ /* 0x0003e20000000c00 */
[----:B------:R-:W-:Y:S02]  /*62f0*/  F2FP.TF32.F32.PACK_B R14, R14 ;  /* 0x0000000eff0e723e */ /* 0x000fe400024050ff */
[----:B------:R-:W-:Y:S05]  /*6300*/  F2FP.TF32.F32.PACK_B R15, R15 ;  /* 0x0000000fff0f723e */ /* 0x000fea00024050ff */
[----:B------:R1:W-:Y:S01]  /*6310*/  STS.128 [R86+0x30], R12 ;  /* 0x0000300c56007388 */ /* 0x0003e20000000c00 */
[----:B------:R-:W-:Y:S01]  /*6320*/  @!PT LDS RZ, [RZ] ;  /* 0x00000000fffff984 */ /* 0x000fe20000000800 */
[----:B------:R-:W-:Y:S01]  /*6330*/  @!PT LDS RZ, [RZ] ;  /* 0x00000000fffff984 */ /* 0x000fe20000000800 */
[----:B------:R-:W-:Y:S01]  /*6340*/  @!PT LDS RZ, [RZ] ;  /* 0x00000000fffff984 */ /* 0x000fe20000000800 */
[----:B------:R-:W-:Y:S01]  /*6350*/  @!PT LDS RZ, [RZ] ;  /* 0x00000000fffff984 */ /* 0x000fe20000000800 */
[----:B------:R2:W-:Y:S07]  /*6360*/  MEMBAR.ALL.CTA ;  /* 0x0000000000007992 */ /* 0x0005ee0000008000 */
[----:B--2---:R-:W2:Y:S02]  /*6370*/  FENCE.VIEW.ASYNC.S ;  /* 0x00000000000073c6 */ /* 0x004ea40000000000 */
[----:B--2---:R-:W-:Y:S06]  /*6380*/  BAR.SYNC.DEFER_BLOCKING 0x1, 0x80 ;  /* 0x0042000000007b1d */ /* 0x004fec0000010000 */
[----:B------:R-:W-:Y:S05]  /*6390*/  @P0 BRA `(.L_x_99) ;  /* 0x0000000000280947 */ /* 0x000fea0003800000 */
[----:B------:R-:W-:Y:S02]  /*63a0*/  UIADD3 UR4, UPT, UPT, UR48, 0x200, URZ ;  /* 0x0000020030047890 */ /* 0x000fe4000fffe0ff */
[----:B------:R-:W-:Y:S01]  /*63b0*/  UIADD3 UR6, UP0, UPT, UR52, 0x680, URZ ;  /* 0x0000068034067890 */ /* 0x000fe2000ff1e0ff */
[----:B------:R-:W-:Y:S03]  /*63c0*/  UMOV UR43, UR36 ;  /* 0x00000024002b7c82 */ /* 0x000fe60008000000 */
[----:B------:R-:W-:Y:S01]  /*63d0*/  MOV R73, UR4 ;  /* 0x0000000400497c02 */ /* 0x000fe20008000f00 */
[----:B------:R-:W-:Y:S03]  /*63e0*/  UIADD3.X UR7, UPT, UPT, URZ, UR53, URZ, UP0, !UPT ;  /* 0x00000035ff077290 */ /* 0x000fe600087fe4ff */
[----:B------:R-:W-:Y:S11]  /*63f0*/  R2UR UR40, R73 ;  /* 0x00000000492872ca */ /* 0x000ff600000e0000 */
[----:B------:R-:W-:Y:S02]  /*6400*/  @!UPT UIADD3 URZ, UPT, UPT, URZ, URZ, URZ ;  /* 0x000000fffffff290 */ /* 0x000fe4000fffe0ff */
[----:B------:R2:W-:Y:S01]  /*6410*/  UTMASTG.3D [UR40], [UR6] ;  /* 0x00000028060073b5 */ /* 0x0005e20008010000 */
[----:B------:R0:W-:Y:S01]  /*6420*/  UTMACMDFLUSH ;  /* 0x00000000000079b7 */ /* 0x0001e20000000000 */
[----:B--2---:R-:W-:Y:S04]  /*6430*/  DEPBAR.LE SB0, 0x1 ;  /* 0x000080400000791a */ /* 0x004fe80000000000 */
.L_x_99:
[----:B------:R-:W-:Y:S05]  /*6440*/  BSYNC.RECONVERGENT B0 ;  /* 0x0000000000007941 */ /* 0x000fea0003800200 */
.L_x_98:
[----:B------:R-:W-:Y:S01]  /*6450*/  BAR.SYNC.DEFER_BLOCKING 0x1, 0x80 ;  /* 0x0042000000007b1d */ /* 0x000fe20000010000 */
[----:B------:R-:W-:Y:S01]  /*6460*/  ISETP.NE.AND P1, PT, R87, RZ, PT ;  /* 0x000000ff5700720c */ /* 0x000fe20003f25270 */
[----:B------:R-:W-:Y:S01]  /*6470*/  UISETP.NE.AND UP0, UPT, UR49, URZ, UPT ;  /* 0x000000ff3100728c */ /* 0x000fe2000bf05270 */
[----:B------:R-:W-:Y:S11]  /*6480*/  LEA R3, R43, UR48, 0x3 ;  /* 0x000000302b037c11 */ /* 0x000ff6000f8e18ff */
[----:B------:R-:W-:Y:S01]  /*6490*/  @P1 SHF.L.U32 R2, R77, 0x1f, RZ ;  /* 0x0000001f4d021819 */ /* 0x000fe200000006ff */
[----:B------:R-:W-:Y:S06]  /*64a0*/  BRA.U !UP0, `(.L_x_100) ;  /* 0x0000000108247547 */ /* 0x000fec000b800000 */
[----:B-1----:R-:W-:Y:S01]  /*64b0*/  IMAD.U32 R5, RZ, RZ, UR51 ;  /* 0x00000033ff057e24 */ /* 0x002fe2000f8e00ff */
[----:B------:R-:W-:Y:S01]  /*64c0*/  MOV R0, UR37 ;  /* 0x0000002500007c02 */ /* 0x000fe20008000f00 */
[----:B------:R-:W-:Y:S03]  /*64d0*/  UIADD3 UR51, UPT, UPT, UR51, 0x1, URZ ;  /* 0x0000000133337890 */ /* 0x000fe6000fffe0ff */
[----:B------:R-:W-:Y:S01]  /*64e0*/  @P1 LEA R5, R5, UR48, 0x3 ;  /* 0x0000003005051c11 */ /* 0x000fe2000f8e18ff */
[----:B------:R-:W-:Y:S04]  /*64f0*/  UISETP.NE.AND UP0, UPT, UR51, 0x4, UPT ;  /* 0x000000043300788c */ /* 0x000fe8000bf05270 */
[----:B------:R-:W-:Y:S01]  /*6500*/  @P1 VIADD R5, R5, 0x60 ;  /* 0x0000006005051836 */ /* 0x000fe20000000000 */
[----:B------:R-:W-:Y:S04]  /*6510*/  USEL UR51, UR51, URZ, UP0 ;  /* 0x000000ff33337287 */ /* 0x000fe80008000000 */
[----:B------:R-:W-:Y:S04]  /*6520*/  @P1 PRMT R0, R0, 0x654, R5 ;  /* 0x0000065400001816 */ /* 0x000fe80000000005 */
[----:B------:R2:W-:Y:S04]  /*6530*/  @P1 SYNCS.ARRIVE.TRANS64.RED.A1T0 RZ, [R0+URZ], RZ ;  /* 0x000000ff00ff19a7 */ /* 0x0005e800081004ff */
.L_x_100:
[----:B------:R-:W4:Y:S01]  /*6540*/  @P1 SYNCS.PHASECHK.TRANS64.TRYWAIT P0, [R3+URZ+0x40], R2 ;  /* 0x00004002030015a7 */ /* 0x000f2200080011ff */
[----:B------:R-:W-:Y:S01]  /*6550*/  BSSY B1, `(.L_x_101) ;  /* 0x0000016000017945 */ /* 0x000fe20003800000 */
[----:B----4-:R-:W-:Y:S03]  /*6560*/  @P1 SEL R89, RZ, 0x1, !P0 ;  /* 0x00000001ff591807 */ /* 0x010fe60004000000 */
[----:B------:R-:W-:Y:S05]  /*6570*/  @!P1 BRA `(.L_x_102) ;  /* 0x00000000004c9947 */ /* 0x000fea0003800000 */
[----:B------:R-:W-:Y:S01]  /*6580*/  ISETP.NE.AND P0, PT, R89, RZ, PT ;  /* 0x000000ff5900720c */ /* 0x000fe20003f05270 */
[----:B------:R-:W-:Y:S01]  /*6590*/  BSSY B0, `(.L_x_103) ;  /* 0x000000b000007945 */ /* 0x000fe20003800000 */
[----:B------:R-:W-:Y:S11]  /*65a0*/  ISETP.NE.AND P1, PT, R90, RZ, PT ;  /* 0x000000ff5a00720c */ /* 0x000ff60003f25270 */
[----:B------:R-:W-:Y:S02]  /*65b0*/  @!UPT UIADD3 URZ, UPT, UPT, URZ, URZ, URZ ;  /* 0x000000fffffff290 */ /* 0x000fe4000fffe0ff */
[C---:B-1----:R-:W-:Y:S01]  /*65c0*/  @P1 IMAD R6, R43.reuse, 0x2000, R80 ;  /* 0x000020002b061824 */ /* 0x042fe200078e0250 */
[C---:B------:R-:W-:Y:S01]  /*65d0*/  @P1 LEA R4, R43.reuse, R78, 0xd ;  /* 0x0000004e2b041211 */ /* 0x040fe200078e68ff */
[C---:B------:R-:W-:Y:S02]  /*65e0*/  @P1 IMAD R5, R43.reuse, 0x2000, R79 ;  /* 0x000020002b051824 */ /* 0x040fe400078e024f */
[----:B------:R-:W-:Y:S01]  /*65f0*/  @P1 IMAD R2, R43, 0x2000, R86 ;  /* 0x000020002b021824 */ /* 0x000fe200078e0256 */
[----:B------:R-:W-:Y:S06]  /*6600*/  @P0 BRA `(.L_x_104) ;  /* 0x00000000000c0947 */ /* 0x000fec0003800000 */
[----:B--2---:R-:W-:Y:S04]  /*6610*/  SHF.L.U32 R0, R77, 0x1f, RZ ;  /* 0x0000001f4d007819 */ /* 0x004fe800000006ff */
[----:B------:R-:W1:Y:S02]  /*6620*/  SYNCS.PHASECHK.TRANS64.TRYWAIT P0, [R3+URZ+0x40], R0 ;  /* 0x00004000030075a7 */ /* 0x000e6400080011ff */
[----:B-1----:R-:W-:Y:S05]  /*6630*/  @!P0 BRA `(.L_x_105) ;  /* 0x0000002800248947 */ /* 0x002fea0003800000 */
.L_x_104:
[----:B------:R-:W-:Y:S05]  /*6640*/  BSYNC B0 ;  /* 0x0000000000007941 */ /* 0x000fea0003800000 */
.L_x_103:
[----:B------:R-:W-:Y:S02]  /*6650*/  ISETP.NE.AND P0, PT, R90, RZ, PT ;  /* 0x000000ff5a00720c */ /* 0x000fe40003f05270 */
[----:B------:R-:W-:Y:S11]  /*6660*/  IADD3 R43, PT, PT, R43, 0x1, RZ ;  /* 0x000000012b2b7810 */ /* 0x000ff60007ffe0ff */
[----:B------:R4:W1:Y:S04]  /*6670*/  @P0 LDS.128 R56, [R6] ;  /* 0x0000000006380984 */ /* 0x0008680000000c00 */
[----:B------:R4:W1:Y:S04]  /*6680*/  @P0 LDS.128 R52, [R5+0x10] ;  /* 0x0000100005340984 */ /* 0x0008680000000c00 */
[----:B------:R4:W1:Y:S04]  /*6690*/  @P0 LDS.128 R48, [R4+0x20] ;  /* 0x0000200004300984 */ /* 0x0008680000000c00 */
[----:B------:R4:W1:Y:S02]  /*66a0*/  @P0 LDS.128 R44, [R2+0x30] ;  /* 0x00003000022c0984 */ /* 0x0008640000000c00 */
.L_x_102:
[----:B------:R-:W-:Y:S05]  /*66b0*/  BSYNC B1 ;  /* 0x0000000000017941 */ /* 0x000fea0003800000 */
.L_x_101:
[----:B-1----:R-:W-:Y:S05]  /*66c0*/  VIADD R3, R34, 0x10 ;  /* 0x0000001022037836 */ /* 0x002fea0000000000 */
[----:B------:R-:W-:Y:S04]  /*66d0*/  SHF.R.U32.HI R3, RZ, 0x15, R3 ;  /* 0x00000015ff037819 */ /* 0x000fe80000011603 */
[----:B------:R-:W-:Y:S11]  /*66e0*/  LOP3.LUT P0, RZ, R3, 0x3, R72, 0x48, !PT ;  /* 0x0000000303ff7812 */ /* 0x000ff60007804848 */
[----:B------:R-:W-:Y:S02]  /*66f0*/  @!UPT UIADD3 URZ, UPT, UPT, URZ, URZ, URZ ;  /* 0x000000fffffff290 */ /* 0x000fe4000fffe0ff */
[----:B------:R-:W-:Y:S05]  /*6700*/  @!P0 BRA `(.L_x_106) ;  /* 0x0000000000408947 */ /* 0x000fea0003800000 */
[----:B------:R-:W1:Y:S01]  /*6710*/  LDCU.64 UR8, c[0x4][0x70] ;  /* 0x01000e00ff0877ac */ /* 0x000e620008000a00 */
[----:B------:R-:W-:Y:S01]  /*6720*/  MOV R3, 0x0 ;  /* 0x0000000000037802 */ /* 0x000fe20000000f00 */
[----:B------:R-:W-:Y:S02]  /*6730*/  HFMA2 R12, -RZ, RZ, 0, 5.9604644775390625e-08 ;  /* 0x00000001ff0c7431 */ /* 0x000fe400000001ff */
[----:B------:R-:W-:Y:S02]  /*6740*/  IMAD.MOV.U32 R8, RZ, RZ, 0x192 ;  /* 0x00000192ff087424 */ /* 0x000fe400078e00ff */
[----:B------:R-:W-:Y:S01]  /*6750*/  IMAD.MOV.U32 R13, RZ, RZ, RZ ;  /* 0x000000ffff0d7224 */ /* 0x000fe200078e00ff */
[----:B------:R-:W5:Y:S01]  /*6760*/  LDCU.64 UR6, c[0x4][0x78] ;  /* 0x01000f00ff0677ac */ /* 0x000f620008000a00 */
[----:B----4-:R-:W4:Y:S01]  /*6770*/  LDC.64 R2, c[0x4][R3] ;  /* 0x0100000003027b82 */ /* 0x010f220000000a00 */
[----:B------:R-:W2:Y:S01]  /*6780*/  LDCU.64 UR4, c[0x4][0x10] ;  /* 0x01000200ff0477ac */ /* 0x000ea20008000a00 */
[----:B-1----:R-:W-:Y:S01]  /*6790*/  MOV R5, UR9 ;  /* 0x0000000900057c02 */ /* 0x002fe20008000f00 */
[----:B------:R-:W-:Y:S01]  /*67a0*/  IMAD.U32 R4, RZ, RZ, UR8 ;  /* 0x00000008ff047e24 */ /* 0x000fe2000f8e00ff */
[----:B-----5:R-:W-:Y:S01]  /*67b0*/  MOV R7, UR7 ;  /* 0x0000000700077c02 */ /* 0x020fe20008000f00 */
[----:B------:R-:W-:Y:S01]  /*67c0*/  IMAD.U32 R6, RZ, RZ, UR6 ;  /* 0x00000006ff067e24 */ /* 0x000fe2000f8e00ff */
[----:B--2---:R-:W-:Y:S01]  /*67d0*/  MOV R11, UR5 ;  /* 0x00000005000b7c02 */ /* 0x004fe20008000f00 */
[----:B------:R-:W-:Y:S02]  /*67e0*/  IMAD.U32 R10, RZ, RZ, UR4 ;  /* 0x00000004ff0a7e24 */ /* 0x000fe4000f8e00ff */
[----:B------:R-:W-:Y:S07]  /*67f0*/  LEPC R20, `(.L_x_106) ;  /* 0x000000001014794e */ /* 0x000fee0000000000 */
[----:B---34-:R-:W-:Y:S05]  /*6800*/  CALL.ABS.NOINC R2 ;  /* 0x0000000002007343 */ /* 0x018fea0003c00000 */
.L_x_106:
[----:B------:R-:W-:Y:S01]  /*6810*/  LOP3.LUT R20, R56, 0xffffe000, RZ, 0xc0, !PT ;  /* 0xffffe00038147812 */ /* 0x000fe200078ec0ff */
[----:B------:R-:W-:Y:S05]  /*6820*/  WARPSYNC.ALL ;  /* 0x0000000000007948 */ /* 0x000fea0003800000 */
[----:B------:R-:W-:Y:S01]  /*6830*/  R2UR UR4, R34 ;  /* 0x00000000220472ca */ /* 0x000fe200000e0000 */
[----:B------:R-:W-:Y:S01]  /*6840*/  IMAD.U32 R92, RZ, RZ, UR51 ;  /* 0x00000033ff5c7e24 */ /* 0x000fe2000f8e00ff */
[----:B------:R-:W-:Y:S01]  /*6850*/  LOP3.LUT R21, R57, 0xffffe000, RZ, 0xc0, !PT ;  /* 0xffffe00039157812 */ /* 0x000fe200078ec0ff */
[----:B------:R-:W-:Y:S01]  /*6860*/  IMAD.U32 R91, RZ, RZ, UR37 ;  /* 0x00000025ff5b7e24 */ /* 0x000fe2000f8e00ff */
[----:B------:R-:W-:Y:S01]  /*6870*/  LOP3.LUT R40, R59, 0xffffe000, RZ, 0xc0, !PT ;  /* 0xffffe0003b287812 */ /* 0x000fe200078ec0ff */
[----:B------:R-:W-:Y:S01]  /*6880*/  BSSY.RECONVERGENT B0, `(.L_x_107) ;  /* 0x000005b000007945 */ /* 0x000fe20003800200 */
[----:B------:R-:W-:Y:S02]  /*6890*/  LOP3.LUT R41, R52, 0xffffe000, RZ, 0xc0, !PT ;  /* 0xffffe00034297812 */ /* 0x000fe400078ec0ff */
[----:B------:R-:W-:Y:S02]  /*68a0*/  LOP3.LUT R42, R53, 0xffffe000, RZ, 0xc0, !PT ;  /* 0xffffe000352a7812 */ /* 0x000fe400078ec0ff */
[----:B------:R-:W-:Y:S02]  /*68b0*/  ISETP.NE.AND P6, PT, R87, RZ, PT ;  /* 0x000000ff5700720c */ /* 0x000fe40003fc5270 */
[----:B------:R-:W-:Y:S01]  /*68c0*/  ISETP.NE.AND P0, PT, R82, RZ, PT ;  /* 0x000000ff5200720c */ /* 0x000fe20003f05270 */
[----:B----4-:R-:W2:Y:S10]  /*68d0*/  LDTM.x16 R4, tmem[UR4+0x10] ;  /* 0x00001004000479ee */ /* 0x010eb40008240000 */
[----:B------:R-:W-:Y:S02]  /*68e0*/  @P6 LEA R92, R92, UR48, 0x3 ;  /* 0x000000305c5c6c11 */ /* 0x000fe4000f8e18ff */
[----:B------:R-:W-:Y:S03]  /*68f0*/  @P6 SHF.L.U32 R93, R77, 0x1f, RZ ;  /* 0x0000001f4d5d6819 */ /* 0x000fe600000006ff */
[----:B------:R-:W-:Y:S05]  /*6900*/  @P6 VIADD R92, R92, 0x60 ;  /* 0x000000605c5c6836 */ /* 0x000fea0000000000 */
[----:B------:R-:W-:Y:S02]  /*6910*/  @P6 PRMT R91, R91, 0x654, R92 ;  /* 0x000006545b5b6816 */ /* 0x000fe4000000005c */
[----:B------:R-:W-:Y:S01]  /*6920*/  LEA R92, R43, UR48, 0x3 ;  /* 0x000000302b5c7c11 */ /* 0x000fe2000f8e18ff */
[C---:B--2---:R-:W-:Y:S01]  /*6930*/  FMUL R0, R32.reuse, R4 ;  /* 0x0000000420007220 */ /* 0x044fe20000400000 */
[C---:B------:R-:W-:Y:S01]  /*6940*/  FMUL R2, R32.reuse, R5 ;  /* 0x0000000520027220 */ /* 0x040fe20000400000 */
[C---:B------:R-:W-:Y:S01]  /*6950*/  FMUL R3, R32.reuse, R6 ;  /* 0x0000000620037220 */ /* 0x040fe20000400000 */
[----:B------:R-:W-:Y:S01]  /*6960*/  FMUL R7, R32, R7 ;  /* 0x0000000720077220 */ /* 0x000fe20000400000 */
[C---:B------:R-:W-:Y:S01]  /*6970*/  FFMA R36, R35.reuse, R20, R0 ;  /* 0x0000001423247223 */ /* 0x040fe20000000000 */
[----:B------:R-:W-:Y:S01]  /*6980*/  LOP3.LUT R20, R58, 0xffffe000, RZ, 0xc0, !PT ;  /* 0xffffe0003a147812 */ /* 0x000fe200078ec0ff */
[C---:B------:R-:W-:Y:S01]  /*6990*/  FFMA R37, R35.reuse, R21, R2 ;  /* 0x0000001523257223 */ /* 0x040fe20000000002 */
[----:B------:R-:W-:Y:S01]  /*69a0*/  LOP3.LUT R21, R48, 0xffffe000, RZ, 0xc0, !PT ;  /* 0xffffe00030157812 */ /* 0x000fe200078ec0ff */
[----:B------:R-:W-:Y:S01]  /*69b0*/  FMUL R4, R32, R8 ;  /* 0x0000000820047220 */ /* 0x000fe20000400000 */
[----:B------:R-:W-:Y:S01]  /*69c0*/  F2FP.TF32.F32.PACK_B R36, R36 ;  /* 0x00000024ff24723e */ /* 0x000fe200024050ff */
[C---:B------:R-:W-:Y:S01]  /*69d0*/  FFMA R38, R35.reuse, R20, R3 ;  /* 0x0000001423267223 */ /* 0x040fe20000000003 */
[----:B------:R-:W-:Y:S01]  /*69e0*/  LOP3.LUT R20, R54, 0xffffe000, RZ, 0xc0, !PT ;  /* 0xffffe00036147812 */ /* 0x000fe200078ec0ff */
[----:B------:R-:W-:Y:S01]  /*69f0*/  FFMA R39, R35, R40, R7 ;  /* 0x0000002823277223 */ /* 0x000fe20000000007 */
[----:B------:R-:W-:Y:S01]  /*6a00*/  LOP3.LUT R40, R55, 0xffffe000, RZ, 0xc0, !PT ;  /* 0xffffe00037287812 */ /* 0x000fe200078ec0ff */
[C---:B------:R-:W-:Y:S01]  /*6a10*/  FMUL R5, R32.reuse, R9 ;  /* 0x0000000920057220 */ /* 0x040fe20000400000 */
[C---:B------:R-:W-:Y:S01]  /*6a20*/  FMUL R6, R32.reuse, R10 ;  /* 0x0000000a20067220 */ /* 0x040fe20000400000 */
[C---:B------:R-:W-:Y:S01]  /*6a30*/  FMUL R11, R32.reuse, R11 ;  /* 0x0000000b200b7220 */ /* 0x040fe20000400000 */
[----:B------:R-:W-:Y:S01]  /*6a40*/  F2FP.TF32.F32.PACK_B R37, R37 ;  /* 0x00000025ff25723e */ /* 0x000fe200024050ff */
[C---:B------:R-:W-:Y:S01]  /*6a50*/  FFMA R4, R35.reuse, R41, R4 ;  /* 0x0000002923047223 */ /* 0x040fe20000000004 */
[----:B------:R-:W-:Y:S01]  /*6a60*/  F2FP.TF32.F32.PACK_B R38, R38 ;  /* 0x00000026ff26723e */ /* 0x000fe200024050ff */
[C---:B------:R-:W-:Y:S01]  /*6a70*/  FFMA R5, R35.reuse, R42, R5 ;  /* 0x0000002a23057223 */ /* 0x040fe20000000005 */
[----:B------:R-:W-:Y:S01]  /*6a80*/  F2FP.TF32.F32.PACK_B R39, R39 ;  /* 0x00000027ff27723e */ /* 0x000fe200024050ff */
[C---:B------:R-:W-:Y:S01]  /*6a90*/  FFMA R6, R35.reuse, R20, R6 ;  /* 0x0000001423067223 */ /* 0x040fe20000000006 */
[----:B------:R-:W-:Y:S01]  /*6aa0*/  FFMA R7, R35, R40, R11 ;  /* 0x0000002823077223 */ /* 0x000fe2000000000b */
        /* <DEDUP_REMOVED lines=47> */
[----:B------:R-:W-:Y:S02]  /*6da0*/  UIADD3 UR8, UP0, UPT, UR52, 0x680, URZ ;  /* 0x0000068034087890 */ /* 0x000fe4000ff1e0ff */
[----:B------:R-:W-:Y:S02]  /*6db0*/  UIADD3 UR5, UPT, UPT, UR41, 0x10, URZ ;  /* 0x0000001029057890 */ /* 0x000fe4000fffe0ff */
[----:B------:R-:W-:Y:S02]  /*6dc0*/  UIADD3 UR4, UPT, UPT, UR48, 0x2200, URZ ;  /* 0x0000220030047890 */ /* 0x000fe4000fffe0ff */
[----:B------:R-:W-:Y:S01]  /*6dd0*/  UIADD3.X UR9, UPT, UPT, URZ, UR53, URZ, UP0, !UPT ;  /* 0x00000035ff097290 */ /* 0x000fe200087fe4ff */
[----:B------:R-:W-:Y:S01]  /*6de0*/  UMOV UR6, UR42 ;  /* 0x0000002a00067c82 */ /* 0x000fe20008000000 */
[----:B------:R-:W-:Y:S07]  /*6df0*/  UMOV UR7, UR36 ;  /* 0x0000002400077c82 */ /* 0x000fee0008000000 */
[----:B------:R2:W-:Y:S01]  /*6e00*/  UTMASTG.3D [UR4], [UR8] ;  /* 0x00000004080073b5 */ /* 0x0005e20008010000 */
[----:B------:R0:W-:Y:S01]  /*6e10*/  UTMACMDFLUSH ;  /* 0x00000000000079b7 */ /* 0x0001e20000000000 */
[----:B--2---:R-:W-:Y:S04]  /*6e20*/  DEPBAR.LE SB0, 0x1 ;  /* 0x000080400000791a */ /* 0x004fe80000000000 */
.L_x_108:
[----:B------:R-:W-:Y:S05]  /*6e30*/  BSYNC.RECONVERGENT B0 ;  /* 0x0000000000007941 */ /* 0x000fea0003800200 */
.L_x_107:
[----:B------:R-:W-:Y:S01]  /*6e40*/  BAR.SYNC.DEFER_BLOCKING 0x1, 0x80 ;  /* 0x0042000000007b1d */ /* 0x000fe20000010000 */
[----:B------:R-:W-:Y:S04]  /*6e50*/  UIADD3 UR40, UPT, UPT, UR51, 0x1, URZ ;  /* 0x0000000133287890 */ /* 0x000fe8000fffe0ff */
[----:B------:R-:W-:Y:S04]  /*6e60*/  UISETP.NE.AND UP0, UPT, UR40, 0x4, UPT ;  /* 0x000000042800788c */ /* 0x000fe8000bf05270 */
[----:B------:R-:W-:Y:S01]  /*6e70*/  USEL UR40, UR40, URZ, UP0 ;  /* 0x000000ff28287287 */ /* 0x000fe20008000000 */
[----:B------:R2:W-:Y:S01]  /*6e80*/  @P6 SYNCS.ARRIVE.TRANS64.RED.A1T0 RZ, [R91+URZ], RZ ;  /* 0x000000ff5bff69a7 */ /* 0x0005e200081004ff */
[----:B------:R-:W-:Y:S01]  /*6e90*/  BSSY B1, `(.L_x_109) ;  /* 0x0000017000017945 */ /* 0x000fe20003800000 */
[----:B------:R-:W4:Y:S02]  /*6ea0*/  @P6 SYNCS.PHASECHK.TRANS64.TRYWAIT P0, [R92+URZ+0x40], R93 ;  /* 0x0000405d5c0065a7 */ /* 0x000f2400080011ff */
[----:B----4-:R-:W-:Y:S01]  /*6eb0*/  @P6 SEL R89, RZ, 0x1, !P0 ;  /* 0x00000001ff596807 */ /* 0x010fe20004000000 */
[----:B--2---:R-:W-:Y:S06]  /*6ec0*/  @!P6 BRA `(.L_x_110) ;  /* 0x00000000004ce947 */ /* 0x004fec0003800000 */
        /* <DEDUP_REMOVED lines=9> */
[----:B------:R-:W-:Y:S04]  /*6f60*/  SHF.L.U32 R5, R77, 0x1f, RZ ;  /* 0x0000001f4d057819 */ /* 0x000fe800000006ff */
[----:B------:R-:W1:Y:S02]  /*6f70*/  SYNCS.PHASECHK.TRANS64.TRYWAIT P0, [R92+URZ+0x40], R5 ;  /* 0x000040055c0075a7 */ /* 0x000e6400080011ff */
[----:B-1----:R-:W-:Y:S05]  /*6f80*/  @!P0 BRA `(.L_x_113) ;  /* 0x0000001c00e48947 */ /* 0x002fea0003800000 */
.L_x_112:
[----:B------:R-:W-:Y:S05]  /*6f90*/  BSYNC B0 ;  /* 0x0000000000007941 */ /* 0x000fea0003800000 */
.L_x_111:
[----:B------:R-:W-:Y:S02]  /*6fa0*/  ISETP.NE.AND P0, PT, R90, RZ, PT ;  /* 0x000000ff5a00720c */ /* 0x000fe40003f05270 */
[----:B------:R-:W-:Y:S11]  /*6fb0*/  IADD3 R43, PT, PT, R43, 0x1, RZ ;  /* 0x000000012b2b7810 */ /* 0x000ff60007ffe0ff */
[----:B------:R2:W4:Y:S04]  /*6fc0*/  @P0 LDS.128 R56, [R4] ;  /* 0x0000000004380984 */ /* 0x0005280000000c00 */
[----:B------:R2:W1:Y:S04]  /*6fd0*/  @P0 LDS.128 R52, [R3+0x10] ;  /* 0x0000100003340984 */ /* 0x0004680000000c00 */
[----:B------:R2:W1:Y:S04]  /*6fe0*/  @P0 LDS.128 R48, [R2+0x20] ;  /* 0x0000200002300984 */ /* 0x0004680000000c00 */
[----:B------:R2:W1:Y:S02]  /*6ff0*/  @P0 LDS.128 R44, [R0+0x30] ;  /* 0x00003000002c0984 */ /* 0x0004640000000c00 */
.L_x_110:
[----:B------:R-:W-:Y:S05]  /*7000*/  BSYNC B1 ;  /* 0x0000000000017941 */ /* 0x000fea0003800000 */
.L_x_109:
[----:B--2---:R-:W-:Y:S05]  /*7010*/  VIADD R3, R34, 0x20 ;  /* 0x0000002022037836 */ /* 0x004fea0000000000 */
[----:B------:R-:W-:Y:S04]  /*7020*/  SHF.R.U32.HI R3, RZ, 0x15, R3 ;  /* 0x00000015ff037819 */ /* 0x000fe80000011603 */
[----:B------:R-:W-:Y:S11]  /*7030*/  LOP3.LUT P0, RZ, R3, 0x3, R72, 0x48, !PT ;  /* 0x0000000303ff7812 */ /* 0x000ff60007804848 */
[----:B------:R-:W-:Y:S02]  /*7040*/  @!UPT UIADD3 URZ, UPT, UPT, URZ, URZ, URZ ;  /* 0x000000fffffff290 */ /* 0x000fe4000fffe0ff */
[----:B------:R-:W-:Y:S05]  /*7050*/  @!P0 BRA `(.L_x_114) ;  /* 0x0000000000408947 */ /* 0x000fea0003800000 */
[----:B------:R-:W2:Y:S01]  /*7060*/  LDCU.64 UR8, c[0x4][0x70] ;  /* 0x01000e00ff0877ac */ /* 0x000ea20008000a00 */
[----:B------:R-:W-:Y:S01]  /*7070*/  MOV R3, 0x0 ;  /* 0x0000000000037802 */ /* 0x000fe20000000f00 */
[----:B-1----:R-:W-:Y:S02]  /*7080*/  HFMA2 R12, -RZ, RZ, 0, 5.9604644775390625e-08 ;  /* 0x00000001ff0c7431 */ /* 0x002fe400000001ff */
[----:B------:R-:W-:Y:S02]  /*7090*/  IMAD.MOV.U32 R8, RZ, RZ, 0x192 ;  /* 0x00000192ff087424 */ /* 0x000fe400078e00ff */
[----:B------:R-:W-:Y:S01]  /*70a0*/  IMAD.MOV.U32 R13, RZ, RZ, RZ ;  /* 0x000000ffff0d7224 */ /* 0x000fe200078e00ff */
[----:B------:R-:W1:Y:S01]  /*70b0*/  LDCU.64 UR6, c[0x4][0x78] ;  /* 0x01000f00ff0677ac */ /* 0x000e620008000a00 */
[----:B------:R-:W3:Y:S01]  /*70c0*/  LDC.64 R2, c[0x4][R3] ;  /* 0x0100000003027b82 */ /* 0x000ee20000000a00 */
[----:B------:R-:W5:Y:S01]  /*70d0*/  LDCU.64 UR4, c[0x4][0x10] ;  /* 0x01000200ff0477ac */ /* 0x000f620008000a00 */
[----:B--2---:R-:W-:Y:S01]  /*70e0*/  MOV R5, UR9 ;  /* 0x0000000900057c02 */ /* 0x004fe20008000f00 */
[----:B------:R-:W-:Y:S01]  /*70f0*/  IMAD.U32 R4, RZ, RZ, UR8 ;  /* 0x00000008ff047e24 */ /* 0x000fe2000f8e00ff */
[----:B-1----:R-:W-:Y:S01]  /*7100*/  MOV R7, UR7 ;  /* 0x0000000700077c02 */ /* 0x002fe20008000f00 */
[----:B------:R-:W-:Y:S01]  /*7110*/  IMAD.U32 R6, RZ, RZ, UR6 ;  /* 0x00000006ff067e24 */ /* 0x000fe2000f8e00ff */
[----:B-----5:R-:W-:Y:S01]  /*7120*/  MOV R11, UR5 ;  /* 0x00000005000b7c02 */ /* 0x020fe20008000f00 */
[----:B------:R-:W-:Y:S02]  /*7130*/  IMAD.U32 R10, RZ, RZ, UR4 ;  /* 0x00000004ff0a7e24 */ /* 0x000fe4000f8e00ff */
[----:B------:R-:W-:Y:S07]  /*7140*/  LEPC R20, `(.L_x_114) ;  /* 0x000000001014794e */ /* 0x000fee0000000000 */
[----:B---34-:R-:W-:Y:S05]  /*7150*/  CALL.ABS.NOINC R2 ;  /* 0x0000000002007343 */ /* 0x018fea0003c00000 */
.L_x_114:
[----:B----4-:R-:W-:Y:S01]  /*7160*/  LOP3.LUT R20, R56, 0xffffe000, RZ, 0xc0, !PT ;  /* 0xffffe00038147812 */ /* 0x010fe200078ec0ff */
[----:B------:R-:W-:Y:S05]  /*7170*/  WARPSYNC.ALL ;  /* 0x0000000000007948 */ /* 0x000fea0003800000 */
[----:B------:R-:W-:Y:S01]  /*7180*/  R2UR UR4, R34 ;  /* 0x00000000220472ca */ /* 0x000fe200000e0000 */
[----:B-1----:R-:W-:Y:S01]  /*7190*/  IMAD.U32 R92, RZ, RZ, UR40 ;  /* 0x00000028ff5c7e24 */ /* 0x002fe2000f8e00ff */
        /* <DEDUP_REMOVED lines=8> */
[----:B------:R-:W1:Y:S10]  /*7220*/  LDTM.x16 R4, tmem[UR4+0x20] ;  /* 0x00002004000479ee */ /* 0x000e740008240000 */
[----:B------:R-:W-:Y:S02]  /*7230*/  @P6 LEA R92, R92, UR48, 0x3 ;  /* 0x000000305c5c6c11 */ /* 0x000fe4000f8e18ff */
[----:B------:R-:W-:Y:S03]  /*7240*/  @P6 SHF.L.U32 R93, R77, 0x1f, RZ ;  /* 0x0000001f4d5d6819 */ /* 0x000fe600000006ff */
[----:B------:R-:W-:Y:S05]  /*7250*/  @P6 VIADD R92, R92, 0x60 ;  /* 0x000000605c5c6836 */ /* 0x000fea0000000000 */
[----:B------:R-:W-:Y:S02]  /*7260*/  @P6 PRMT R91, R91, 0x654, R92 ;  /* 0x000006545b5b6816 */ /* 0x000fe4000000005c */
[----:B------:R-:W-:Y:S01]  /*7270*/  LEA R92, R43, UR48, 0x3 ;  /* 0x000000302b5c7c11 */ /* 0x000fe2000f8e18ff */
[C---:B-1----:R-:W-:Y:S01]  /*7280*/  FMUL R0, R32.reuse, R4 ;  /* 0x0000000420007220 */ /* 0x042fe20000400000 */
        /* <DEDUP_REMOVED lines=79> */
.L_x_116:
[----:B------:R-:W-:Y:S05]  /*7780*/  BSYNC.RECONVERGENT B0 ;  /* 0x0000000000007941 */ /* 0x000fea0003800200 */
.L_x_115:
        /* <DEDUP_REMOVED lines=13> */
[C---:B------:R-:W-:Y:S01]  /*7860*/  @P1 IMAD R3, R43.reuse, 0x2000, R80 ;  /* 0x000020002b031824 */ /* 0x040fe200078e0250 */
[C---:B------:R-:W-:Y:S01]  /*7870*/  @P1 LEA R0, R43.reuse, R78, 0xd ;  /* 0x0000004e2b001211 */ /* 0x040fe200078e68ff */
[C---:B------:R-:W-:Y:S02]  /*7880*/  @P1 IMAD R2, R43.reuse, 0x2000, R79 ;  /* 0x000020002b021824 */ /* 0x040fe400078e024f */
[----:B------:R-:W-:Y:S01]  /*7890*/  @P1 IMAD R43, R43, 0x2000, R86 ;  /* 0x000020002b2b1824 */ /* 0x000fe200078e0256 */
[----:B------:R-:W-:Y:S06]  /*78a0*/  @P0 BRA `(.L_x_120) ;  /* 0x00000000000c0947 */ /* 0x000fec0003800000 */
[----:B-1----:R-:W-:Y:S04]  /*78b0*/  SHF.L.U32 R5, R77, 0x1f, RZ ;  /* 0x0000001f4d057819 */ /* 0x002fe800000006ff */
[----:B------:R-:W1:Y:S02]  /*78c0*/  SYNCS.PHASECHK.TRANS64.TRYWAIT P0, [R92+URZ+0x40], R5 ;  /* 0x000040055c0075a7 */ /* 0x000e6400080011ff */
[----:B-1----:R-:W-:Y:S05]  /*78d0*/  @!P0 BRA `(.L_x_121) ;  /* 0x0000001400a48947 */ /* 0x002fea0003800000 */
.L_x_120:
[----:B------:R-:W-:Y:S05]  /*78e0*/  BSYNC B0 ;  /* 0x0000000000007941 */ /* 0x000fea0003800000 */
.L_x_119:
[----:B------:R-:W-:Y:S11]  /*78f0*/  ISETP.NE.AND P0, PT, R90, RZ, PT ;  /* 0x000000ff5a00720c */ /* 0x000ff60003f05270 */
[----:B------:R-:W-:Y:S02]  /*7900*/  @!UPT UIADD3 URZ, UPT, UPT, URZ, URZ, URZ ;  /* 0x000000fffffff290 */ /* 0x000fe4000fffe0ff */
[----:B------:R2:W4:Y:S04]  /*7910*/  @P0 LDS.128 R56, [R3] ;  /* 0x0000000003380984 */ /* 0x0005280000000c00 */
[----:B------:R2:W1:Y:S04]  /*7920*/  @P0 LDS.128 R52, [R2+0x10] ;  /* 0x0000100002340984 */ /* 0x0004680000000c00 */
[----:B------:R2:W1:Y:S04]  /*7930*/  @P0 LDS.128 R48, [R0+0x20] ;  /* 0x0000200000300984 */ /* 0x0004680000000c00 */
[----:B------:R2:W1:Y:S02]  /*7940*/  @P0 LDS.128 R44, [R43+0x30] ;  /* 0x000030002b2c0984 */ /* 0x0004640000000c00 */
.L_x_118:
[----:B------:R-:W-:Y:S05]  /*7950*/  BSYNC B1 ;  /* 0x0000000000017941 */ /* 0x000fea0003800000 */
.L_x_117:
        /* <DEDUP_REMOVED lines=21> */
.L_x_122:
[----:B------:R-:W-:Y:S01]  /*7ab0*/  ISETP.NE.AND P0, PT, R82, RZ, PT ;  /* 0x000000ff5200720c */ /* 0x000fe20003f05270 */
[----:B------:R-:W-:Y:S05]  /*7ac0*/  WARPSYNC.ALL ;  /* 0x0000000000007948 */ /* 0x000fea0003800000 */
[----:B------:R-:W-:Y:S01]  /*7ad0*/  R2UR UR4, R34 ;  /* 0x00000000220472ca */ /* 0x000fe200000e0000 */
[----:B------:R-:W-:Y:S01]  /*7ae0*/  BSSY.RECONVERGENT B0, `(.L_x_123) ;  /* 0x000005c000007945 */ /* 0x000fe20003800200 */
[----:B------:R-:W-:Y:S02]  /*7af0*/  R2UR UR5, R88 ;  /* 0x00000000580572ca */ /* 0x000fe400000e0000 */
[----:B----4-:R-:W-:Y:S02]  /*7b00*/  LOP3.LUT R0, R56, 0xffffe000, RZ, 0xc0, !PT ;  /* 0xffffe00038007812 */ /* 0x010fe400078ec0ff */
[----:B------:R-:W-:Y:S02]  /*7b10*/  LOP3.LUT R2, R57, 0xffffe000, RZ, 0xc0, !PT ;  /* 0xffffe00039027812 */ /* 0x000fe400078ec0ff */
[----:B------:R-:W-:Y:S02]  /*7b20*/  LOP3.LUT R3, R58, 0xffffe000, RZ, 0xc0, !PT ;  /* 0xffffe0003a037812 */ /* 0x000fe400078ec0ff */
[----:B------:R-:W-:Y:S02]  /*7b30*/  LOP3.LUT R20, R59, 0xffffe000, RZ, 0xc0, !PT ;  /* 0xffffe0003b147812 */ /* 0x000fe400078ec0ff */
[----:B-1----:R-:W-:Y:S01]  /*7b40*/  LOP3.LUT R21, R52, 0xffffe000, RZ, 0xc0, !PT ;  /* 0xffffe00034157812 */ /* 0x002fe200078ec0ff */
[----:B------:R-:W1:Y:S01]  /*7b50*/  LDTM.x16 R4, tmem[UR4+0x30] ;  /* 0x00003004000479ee */ /* 0x000e620008240000 */
[----:B------:R-:W-:Y:S01]  /*7b60*/  LOP3.LUT R36, R53, 0xffffe000, RZ, 0xc0, !PT ;  /* 0xffffe00035247812 */ /* 0x000fe200078ec0ff */
[----:B------:R-:W-:Y:S01]  /*7b70*/  UIADD3 UR5, UPT, UPT, UR5, 0xd0, URZ ;  /* 0x000000d005057890 */ /* 0x000fe2000fffe0ff */
[----:B------:R-:W-:Y:S01]  /*7b80*/  LOP3.LUT R37, R54, 0xffffe000, RZ, 0xc0, !PT ;  /* 0xffffe00036257812 */ /* 0x000fe200078ec0ff */
[----:B------:R-:W-:Y:S01]  /*7b90*/  NOP ;  /* 0x0000000000007918 */ /* 0x000fe20000000000 */
[----:B------:R-:W-:Y:S01]  /*7ba0*/  LOP3.LUT R38, R55, 0xffffe000, RZ, 0xc0, !PT ;  /* 0xffffe00037267812 */ /* 0x000fe200078ec0ff */
[----:B------:R-:W-:Y:S01]  /*7bb0*/  UPRMT UR5, UR37, 0x654, UR5 ;  /* 0x0000065425057896 */ /* 0x000fe20008000005 */
[----:B------:R-:W-:Y:S02]  /*7bc0*/  LOP3.LUT R39, R48, 0xffffe000, RZ, 0xc0, !PT ;  /* 0xffffe00030277812 */ /* 0x000fe400078ec0ff */
[----:B------:R-:W-:Y:S02]  /*7bd0*/  LOP3.LUT R40, R49, 0xffffe000, RZ, 0xc0, !PT ;  /* 0xffffe00031287812 */ /* 0x000fe400078ec0ff */
[----:B------:R-:W-:Y:S02]  /*7be0*/  LOP3.LUT R41, R50, 0xffffe000, RZ, 0xc0, !PT ;  /* 0xffffe00032297812 */ /* 0x000fe400078ec0ff */
[----:B------:R-:W-:Y:S02]  /*7bf0*/  LOP3.LUT R42, R51, 0xffffe000, RZ, 0xc0, !PT ;  /* 0xffffe000332a7812 */ /* 0x000fe400078ec0ff */
[----:B-1----:R-:W-:Y:S01]  /*7c00*/  SYNCS.ARRIVE.TRANS64.RED.A1T0 RZ, [UR5], RZ ;  /* 0x000000ffffff79a7 */ /* 0x002fe20008100405 */
[----:B------:R-:W-:Y:S02]  /*7c10*/  LOP3.LUT R43, R44, 0xffffe000, RZ, 0xc0, !PT ;  /* 0xffffe0002c2b7812 */ /* 0x000fe400078ec0ff */
[----:B------:R-:W-:Y:S02]  /*7c20*/  LOP3.LUT R44, R45, 0xffffe000, RZ, 0xc0, !PT ;  /* 0xffffe0002d2c7812 */ /* 0x000fe400078ec0ff */
[----:B------:R-:W-:Y:S02]  /*7c30*/  LOP3.LUT R45, R46, 0xffffe000, RZ, 0xc0, !PT ;  /* 0xffffe0002e2d7812 */ /* 0x000fe400078ec0ff */
[----:B------:R-:W-:Y:S01]  /*7c40*/  LOP3.LUT R46, R47, 0xffffe000, RZ, 0xc0, !PT ;  /* 0xffffe0002f2e7812 */ /* 0x000fe200078ec0ff */
[C---:B------:R-:W-:Y:S01]  /*7c50*/  FMUL R4, R32.reuse, R4 ;  /* 0x0000000420047220 */ /* 0x040fe20000400000 */
[C---:B------:R-:W-:Y:S01]  /*7c60*/  FMUL R5, R32.reuse, R5 ;  /* 0x0000000520057220 */ /* 0x040fe20000400000 */
[C---:B------:R-:W-:Y:S01]  /*7c70*/  FMUL R6, R32.reuse, R6 ;  /* 0x0000000620067220 */ /* 0x040fe20000400000 */
[C---:B------:R-:W-:Y:S01]  /*7c80*/  FMUL R7, R32.reuse, R7 ;  /* 0x0000000720077220 */ /* 0x040fe20000400000 */
[C---:B------:R-:W-:Y:S01]  /*7c90*/  FFMA R4, R35.reuse, R0, R4 ;  /* 0x0000000023047223 */ /* 0x040fe20000000004 */
[C---:B------:R-:W-:Y:S01]  /*7ca0*/  FFMA R5, R35.reuse, R2, R5 ;  /* 0x0000000223057223 */ /* 0x040fe20000000005 */
[C---:B------:R-:W-:Y:S01]  /*7cb0*/  FFMA R6, R35.reuse, R3, R6 ;  /* 0x0000000323067223 */ /* 0x040fe20000000006 */
[C---:B------:R-:W-:Y:S01]  /*7cc0*/  FFMA R7, R35.reuse, R20, R7 ;  /* 0x0000001423077223 */ /* 0x040fe20000000007 */
[C---:B------:R-:W-:Y:S01]  /*7cd0*/  FMUL R8, R32.reuse, R8 ;  /* 0x0000000820087220 */ /* 0x040fe20000400000 */
        /* <DEDUP_REMOVED lines=9> */
[----:B------:R-:W-:Y:S01]  /*7d70*/  F2FP.TF32.F32.PACK_B R7, R7 ;  /* 0x00000007ff07723e */ /* 0x000fe200024050ff */
[C---:B------:R-:W-:Y:S01]  /*7d80*/  FFMA R11, R35.reuse, R38, R11 ;  /* 0x00000026230b7223 */ /* 0x040fe2000000000b */
[C---:B------:R-:W-:Y:S01]  /*7d90*/  FMUL R12, R32.reuse, R12 ;  /* 0x0000000c200c7220 */ /* 0x040fe20000400000 */
[----:B------:R-:W-:Y:S01]  /*7da0*/  F2FP.TF32.F32.PACK_B R8, R8 ;  /* 0x00000008ff08723e */ /* 0x000fe200024050ff */
[C---:B------:R-:W-:Y:S01]  /*7db0*/  FMUL R13, R32.reuse, R13 ;  /* 0x0000000d200d7220 */ /* 0x040fe20000400000 */
[----:B------:R1:W-:Y:S01]  /*7dc0*/  STS.128 [R80+0x6000], R4 ;  /* 0x0060000450007388 */ /* 0x0003e20000000c00 */
        /* <DEDUP_REMOVED lines=8> */
[C---:B------:R-:W-:Y:S01]  /*7e50*/  FFMA R15, R35.reuse, R42, R15 ;  /* 0x0000002a230f7223 */ /* 0x040fe2000000000f */
[C---:B------:R-:W-:Y:S01]  /*7e60*/  FMUL R16, R32.reuse, R16 ;  /* 0x0000001020107220 */ /* 0x040fe20000400000 */
[----:B------:R-:W-:Y:S01]  /*7e70*/  F2FP.TF32.F32.PACK_B R12, R12 ;  /* 0x0000000cff0c723e */ /* 0x000fe200024050ff */
[----:B------:R1:W-:Y:S01]  /*7e80*/  STS.128 [R79+0x6010], R8 ;  /* 0x006010084f007388 */ /* 0x0003e20000000c00 */
[C---:B------:R-:W-:Y:S01]  /*7e90*/  FMUL R17, R32.reuse, R17 ;  /* 0x0000001120117220 */ /* 0x040fe20000400000 */
[C---:B------:R-:W-:Y:S01]  /*7ea0*/  FMUL R18, R32.reuse, R18 ;  /* 0x0000001220127220 */ /* 0x040fe20000400000 */
[----:B------:R-:W-:Y:S01]  /*7eb0*/  FMUL R19, R32, R19 ;  /* 0x0000001320137220 */ /* 0x000fe20000400000 */
[----:B------:R-:W-:Y:S01]  /*7ec0*/  F2FP.TF32.F32.PACK_B R13, R13 ;  /* 0x0000000dff0d723e */ /* 0x000fe200024050ff */
[C---:B------:R-:W-:Y:S01]  /*7ed0*/  FFMA R16, R35.reuse, R43, R16 ;  /* 0x0000002b23107223 */ /* 0x040fe20000000010 */
[----:B------:R-:W-:Y:S01]  /*7ee0*/  F2FP.TF32.F32.PACK_B R14, R14 ;  /* 0x0000000eff0e723e */ /* 0x000fe200024050ff */
[C---:B------:R-:W-:Y:S01]  /*7ef0*/  FFMA R17, R35.reuse, R44, R17 ;  /* 0x0000002c23117223 */ /* 0x040fe20000000011 */
[----:B------:R-:W-:Y:S01]  /*7f00*/  F2FP.TF32.F32.PACK_B R15, R15 ;  /* 0x0000000fff0f723e */ /* 0x000fe200024050ff */
[C---:B------:R-:W-:Y:S01]  /*7f10*/  FFMA R18, R35.reuse, R45, R18 ;  /* 0x0000002d23127223 */ /* 0x040fe20000000012 */
[----:B------:R-:W-:Y:S01]  /*7f20*/  FFMA R19, R35, R46, R19 ;  /* 0x0000002e23137223 */ /* 0x000fe20000000013 */
[----:B------:R-:W-:Y:S02]  /*7f30*/  F2FP.TF32.F32.PACK_B R16, R16 ;  /* 0x00000010ff10723e */ /* 0x000fe400024050ff */
[----:B------:R1:W-:Y:S01]  /*7f40*/  STS.128 [R78+0x6020], R12 ;  /* 0x0060200c4e007388 */ /* 0x0003e20000000c00 */
[----:B------:R-:W-:Y:S02]  /*7f50*/  F2FP.TF32.F32.PACK_B R17, R17 ;  /* 0x00000011ff11723e */ /* 0x000fe400024050ff */
        /* <DEDUP_REMOVED lines=20> */
.L_x_124:
[----:B------:R-:W-:Y:S05]  /*80a0*/  BSYNC.RECONVERGENT B0 ;  /* 0x0000000000007941 */ /* 0x000fea0003800200 */
.L_x_123:
[----:B------:R-:W-:Y:S01]  /*80b0*/  BAR.SYNC.DEFER_BLOCKING 0x1, 0x80 ;  /* 0x0042000000007b1d */ /* 0x000fe20000010000 */
[----:B------:R-:W-:Y:S01]  /*80c0*/  UISETP.NE.AND UP0, UPT, UR49, -0x4, UPT ;  /* 0xfffffffc3100788c */ /* 0x000fe2000bf05270 */
[----:B------:R-:W-:Y:S08]  /*80d0*/  IADD3 R0, PT, PT, R30, 0x1, RZ ;  /* 0x000000011e007810 */ /* 0x000ff00007ffe0ff */
[----:B------:R-:W-:Y:S05]  /*80e0*/  BRA.U !UP0, `(.L_x_125) ;  /* 0x0000000108287547 */ /* 0x000fea000b800000 */
[----:B------:R-:W-:Y:S01]  /*80f0*/  ISETP.NE.AND P0, PT, R87, RZ, PT ;  /* 0x000000ff5700720c */ /* 0x000fe20003f05270 */
[----:B------:R-:W-:Y:S01]  /*8100*/  IMAD.U32 R3, RZ, RZ, UR51 ;  /* 0x00000033ff037e24 */ /* 0x000fe2000f8e00ff */
[----:B------:R-:W-:Y:S01]  /*8110*/  UIADD3 UR51, UPT, UPT, UR51, 0x1, URZ ;  /* 0x0000000133337890 */ /* 0x000fe2000fffe0ff */
[----:B------:R-:W-:Y:S03]  /*8120*/  IMAD.U32 R2, RZ, RZ, UR37 ;  /* 0x00000025ff027e24 */ /* 0x000fe6000f8e00ff */
[----:B------:R-:W-:Y:S04]  /*8130*/  UISETP.NE.AND UP0, UPT, UR51, 0x4, UPT ;  /* 0x000000043300788c */ /* 0x000fe8000bf05270 */
[----:B------:R-:W-:Y:S03]  /*8140*/  USEL UR51, UR51, URZ, UP0 ;  /* 0x000000ff33337287 */ /* 0x000fe60008000000 */
[----:B------:R-:W-:Y:S05]  /*8150*/  @P0 LEA R3, R3, UR48, 0x3 ;  /* 0x0000003003030c11 */ /* 0x000fea000f8e18ff */
[----:B------:R-:W-:Y:S05]  /*8160*/  @P0 VIADD R3, R3, 0x60 ;  /* 0x0000006003030836 */ /* 0x000fea0000000000 */
[----:B------:R-:W-:Y:S04]  /*8170*/  @P0 PRMT R2, R2, 0x654, R3 ;  /* 0x0000065402020816 */ /* 0x000fe80000000003 */
[----:B------:R2:W-:Y:S03]  /*8180*/  @P0 SYNCS.ARRIVE.TRANS64.RED.A1T0 RZ, [R2+URZ], RZ ;  /* 0x000000ff02ff09a7 */ /* 0x0005e600081004ff */
.L_x_125:
[----:B------:R-:W-:Y:S01]  /*8190*/  ISETP.NE.AND P2, PT, R83, RZ, PT ;  /* 0x000000ff5300720c */ /* 0x000fe20003f45270 */
[----:B------:R-:W-:Y:S01]  /*81a0*/  UIADD3 UR49, UPT, UPT, UR49, 0x4, URZ ;  /* 0x0000000431317890 */ /* 0x000fe2000fffe0ff */
[----:B------:R-:W-:Y:S01]  /*81b0*/  ISETP.NE.AND P0, PT, R85, 0x2, PT ;  /* 0x000000025500780c */ /* 0x000fe20003f05270 */
[----:B------:R-:W-:Y:S01]  /*81c0*/  IMAD.IADD R20, R29, 0x1, R66 ;  /* 0x000000011d147824 */ /* 0x000fe200078e0242 */
[----:B------:R-:W-:Y:S01]  /*81d0*/  ISETP.NE.AND P1, PT, R0, 0x4, PT ;  /* 0x000000040000780c */ /* 0x000fe20003f25270 */
[----:B------:R-:W-:Y:S01]  /*81e0*/  IMAD.IADD R21, R31, 0x1, R68 ;  /* 0x000000011f157824 */ /* 0x000fe200078e0244 */
[----:B--2---:R-:W-:Y:S02]  /*81f0*/  SEL R2, RZ, 0x1, P0 ;  /* 0x00000001ff027807 */ /* 0x004fe40000000000 */
[----:B------:R-:W-:Y:S02]  /*8200*/  SEL R3, RZ, 0x1, P1 ;  /* 0x00000001ff037807 */ /* 0x000fe40000800000 */
[----:B------:R-:W-:Y:S02]  /*8210*/  LOP3.LUT R75, R75, R2, RZ, 0x3c, !PT ;  /* 0x000000024b4b7212 */ /* 0x000fe400078e3cff */
[----:B------:R-:W-:Y:S02]  /*8220*/  LOP3.LUT R76, R76, R3, RZ, 0x3c, !PT ;  /* 0x000000034c4c7212 */ /* 0x000fe400078e3cff */
[----:B------:R-:W-:Y:S02]  /*8230*/  @P2 R2UR UR36, R74 ;  /* 0x000000004a2422ca */ /* 0x000fe400000e0000 */
[----:B------:R-:W-:Y:S02]  /*8240*/  SEL R85, R85, RZ, P0 ;  /* 0x000000ff55557207 */ /* 0x000fe40000000000 */
[----:B------:R-:W-:Y:S01]  /*8250*/  SEL R30, R0, RZ, P1 ;  /* 0x000000ff001e7207 */ /* 0x000fe20000800000 */
[----:B------:R-:W-:Y:S10]  /*8260*/  @P2 BRA `(.L_x_126) ;  /* 0xffffffcc00502947 */ /* 0x000ff4000383ffff */
[----:B------:R-:W-:-:S09]  /*8270*/  UISETP.NE.AND UP0, UPT, UR50, URZ, UPT ;  /* 0x000000ff3200728c */ /* 0x000fd2000bf05270 */
[----:B------:R-:W-:Y:S05]  /*8280*/  BRA.U !UP0, `(.L_x_127) ;  /* 0x0000000108487547 */ /* 0x000fea000b800000 */
[----:B------:R-:W2:Y:S02]  /*8290*/  LDCU.64 UR4, c[0x0][0x890] ;  /* 0x00011200ff0477ac */ /* 0x000ea40008000a00 */
[----:B--2---:R-:W-:-:S04]  /*82a0*/  UISETP.NE.U32.AND UP0, UPT, UR4, URZ, UPT ;  /* 0x000000ff0400728c */ /* 0x004fc8000bf05070 */
[----:B------:R-:W-:-:S09]  /*82b0*/  UISETP.NE.AND.EX UP0, UPT, UR5, URZ, UPT, UP0 ;  /* 0x000000ff0500728c */ /* 0x000fd2000bf05300 */
[----:B------:R-:W-:Y:S05]  /*82c0*/  BRA.U UP0, `(.L_x_128) ;  /* 0x00000001000c7547 */ /* 0x000fea000b800000 */
[----:B------:R-:W-:-:S13]  /*82d0*/  FSETP.NEU.AND P0, PT, R35, RZ, PT ;  /* 0x000000ff2300720b */ /* 0x000fda0003f0d000 */
[----:B------:R-:W-:Y:S05]  /*82e0*/  @!P0 EXIT ;  /* 0x000000000000894d */ /* 0x000fea0003800000 */
[----:B------:R-:W-:Y:S05]  /*82f0*/  BRA `(.L_x_127) ;  /* 0x00000000002c7947 */ /* 0x000fea0003800000 */
.L_x_128:
[----:B------:R-:W-:Y:S01]  /*8300*/  ISETP.NE.AND P0, PT, R84, RZ, PT ;  /* 0x000000ff5400720c */ /* 0x000fe20003f05270 */
[----:B------:R-:W-:-:S12]  /*8310*/  BSSY.RECONVERGENT B0, `(.L_x_127) ;  /* 0x0000009000007945 */ /* 0x000fd80003800200 */
[----:B------:R-:W-:Y:S05]  /*8320*/  @P0 BRA `(.L_x_129) ;  /* 0x0000000000140947 */ /* 0x000fea0003800000 */
[----:B------:R-:W2:Y:S02]  /*8330*/  LDCU.64 UR4, c[0x0][0x888] ;  /* 0x00011100ff0477ac */ /* 0x000ea40008000a00 */
[----:B--2---:R-:W-:-:S04]  /*8340*/  ISETP.NE.U32.AND P0, PT, RZ, UR4, PT ;  /* 0x00000004ff007c0c */ /* 0x004fc8000bf05070 */
[----:B------:R-:W-:-:S13]  /*8350*/  ISETP.NE.AND.EX P0, PT, RZ, UR5, PT, P0 ;  /* 0x00000005ff007c0c */ /* 0x000fda000bf05300 */
[----:B------:R-:W-:Y:S05]  /*8360*/  @!P0 EXIT ;  /* 0x000000000000894d */ /* 0x000fea0003800000 */
[----:B------:R-:W-:Y:S05]  /*8370*/  BRA `(.L_x_130) ;  /* 0x0000000000087947 */ /* 0x000fea0003800000 */
.L_x_129:
[----:B------:R-:W-:-:S13]  /*8380*/  FSETP.NEU.AND P0, PT, R35, RZ, PT ;  /* 0x000000ff2300720b */ /* 0x000fda0003f0d000 */
[----:B------:R-:W-:Y:S05]  /*8390*/  @!P0 EXIT ;  /* 0x000000000000894d */ /* 0x000fea0003800000 */
.L_x_130:
[----:B------:R-:W-:Y:S05]  /*83a0*/  BSYNC.RECONVERGENT B0 ;  /* 0x0000000000007941 */ /* 0x000fea0003800200 */
.L_x_127:
[----:B------:R-:W-:Y:S01]  /*83b0*/  ULEA UR4, UR51, UR48, 0x3 ;  /* 0x0000003033047291 */ /* 0x000fe2000f8e18ff */
[----:B------:R-:W-:-:S04]  /*83c0*/  DEPBAR.LE SB0, 0x0 ;  /* 0x000080000000791a */ /* 0x000fc80000000000 */
[----:B------:R-:W-:-:S04]  /*83d0*/  UIADD3 UR4, UPT, UPT, UR4, 0x60, URZ ;  /* 0x0000006004047890 */ /* 0x000fc8000fffe0ff */
[----:B------:R-:W-:-:S09]  /*83e0*/  UPRMT UR4, UR37, 0x654, UR4 ;  /* 0x0000065425047896 */ /* 0x000fd20008000004 */
[----:B------:R-:W-:Y:S01]  /*83f0*/  SYNCS.ARRIVE.TRANS64.RED.A1T0 RZ, [UR4], RZ ;  /* 0x000000ffffff79a7 */ /* 0x000fe20008100404 */
[----:B------:R-:W-:Y:S05]  /*8400*/  EXIT ;  /* 0x000000000000794d */ /* 0x000fea0003800000 */
.L_x_19:
[----:B--2---:R2:W1:Y:S02]  /*8410*/  SYNCS.PHASECHK.TRANS64.TRYWAIT P0, [R3+URZ+0x100], R2 ;  /* 0x00010002030075a7 */ /* 0x00446400080011ff */
[----:B-1----:R-:W-:Y:S05]  /*8420*/  @!P0 NANOSLEEP.SYNCS 0x989680 ;  /* 0x009896800000895d */ /* 0x002fea0003900000 */
[----:B------:R-:W1:Y:S02]  /*8430*/  @!P0 SYNCS.PHASECHK.TRANS64 P0, [R3+URZ+0x100], R2 ;  /* 0x00010002030085a7 */ /* 0x000e6400080010ff */
[----:B-1----:R-:W-:Y:S05]  /*8440*/  @!P0 BRA `(.L_x_19) ;  /* 0xfffffffc00f08947 */ /* 0x002fea000383ffff */
[----:B------:R-:W-:Y:S05]  /*8450*/  BRA `(.L_x_131) ;  /* 0xffffff9000647947 */ /* 0x000fea000383ffff */
.L_x_22:
[----:B-1----:R-:W-:-:S07]  /*8460*/  MOV R2, UR33 ;  /* 0x0000002100027c02 */ /* 0x002fce0008000f00 */
.L_x_132:
[----:B-1----:R1:W2:Y:S02]  /*8470*/  SYNCS.PHASECHK.TRANS64.TRYWAIT P0, [R2+URZ+0x20], R5 ;  /* 0x00002005020075a7 */ /* 0x0022a400080011ff */
[----:B--2---:R-:W-:Y:S05]  /*8480*/  @!P0 NANOSLEEP.SYNCS 0x989680 ;  /* 0x009896800000895d */ /* 0x004fea0003900000 */
[----:B------:R-:W2:Y:S02]  /*8490*/  @!P0 SYNCS.PHASECHK.TRANS64 P0, [R2+URZ+0x20], R5 ;  /* 0x00002005020085a7 */ /* 0x000ea400080010ff */
[----:B--2---:R-:W-:Y:S05]  /*84a0*/  @!P0 BRA `(.L_x_132) ;  /* 0xfffffffc00f08947 */ /* 0x004fea000383ffff */
[----:B------:R-:W-:Y:S05]  /*84b0*/  BRA `(.L_x_21) ;  /* 0xffffff9000b47947 */ /* 0x000fea000383ffff */
.L_x_28:
[----:B-1----:R-:W-:-:S07]  /*84c0*/  MOV R2, UR33 ;  /* 0x0000002100027c02 */ /* 0x002fce0008000f00 */
.L_x_133:
[----:B-1----:R1:W2:Y:S02]  /*84d0*/  SYNCS.PHASECHK.TRANS64.TRYWAIT P0, [R2+URZ+0x20], R5 ;  /* 0x00002005020075a7 */ /* 0x0022a400080011ff */
[----:B--2---:R-:W-:Y:S05]  /*84e0*/  @!P0 NANOSLEEP.SYNCS 0x989680 ;  /* 0x009896800000895d */ /* 0x004fea0003900000 */
[----:B------:R-:W2:Y:S02]  /*84f0*/  @!P0 SYNCS.PHASECHK.TRANS64 P0, [R2+URZ+0x20], R5 ;  /* 0x00002005020085a7 */ /* 0x000ea400080010ff */
[----:B--2---:R-:W-:Y:S05]  /*8500*/  @!P0 BRA `(.L_x_133) ;  /* 0xfffffffc00f08947 */ /* 0x004fea000383ffff */
[----:B------:R-:W-:Y:S05]  /*8510*/  BRA `(.L_x_27) ;  /* 0xffffff94008c7947 */ /* 0x000fea000383ffff */
.L_x_32:
[----:B-1----:R1:W2:Y:S02]  /*8520*/  SYNCS.PHASECHK.TRANS64.TRYWAIT P0, [R2+URZ+0x90], R3 ;  /* 0x00009003020075a7 */ /* 0x0022a400080011ff */
[----:B--2---:R-:W-:Y:S05]  /*8530*/  @!P0 NANOSLEEP.SYNCS 0x989680 ;  /* 0x009896800000895d */ /* 0x004fea0003900000 */
[----:B------:R-:W2:Y:S02]  /*8540*/  @!P0 SYNCS.PHASECHK.TRANS64 P0, [R2+URZ+0x90], R3 ;  /* 0x00009003020085a7 */ /* 0x000ea400080010ff */
[----:B--2---:R-:W-:Y:S05]  /*8550*/  @!P0 BRA `(.L_x_32) ;  /* 0xfffffffc00f08947 */ /* 0x004fea000383ffff */
[----:B------:R-:W-:Y:S05]  /*8560*/  BRA `(.L_x_134) ;  /* 0xffffff9800447947 */ /* 0x000fea000383ffff */
.L_x_36:
[----:B----4-:R-:W-:-:S07]  /*8570*/  MOV R0, UR5 ;  /* 0x0000000500007c02 */ /* 0x010fce0008000f00 */
.L_x_135:
[----:B-1----:R1:W2:Y:S02]  /*8580*/  SYNCS.PHASECHK.TRANS64.TRYWAIT P0, [R0+URZ], R3 ;  /* 0x00000003000075a7 */ /* 0x0022a400080011ff */
[----:B--2---:R-:W-:Y:S05]  /*8590*/  @!P0 NANOSLEEP.SYNCS 0x989680 ;  /* 0x009896800000895d */ /* 0x004fea0003900000 */
[----:B------:R-:W2:Y:S02]  /*85a0*/  @!P0 SYNCS.PHASECHK.TRANS64 P0, [R0+URZ], R3 ;  /* 0x00000003000085a7 */ /* 0x000ea400080010ff */
[----:B--2---:R-:W-:Y:S05]  /*85b0*/  @!P0 BRA `(.L_x_135) ;  /* 0xfffffffc00f08947 */ /* 0x004fea000383ffff */
[----:B------:R-:W-:Y:S05]  /*85c0*/  BRA `(.L_x_136) ;  /* 0xffffff9c00b47947 */ /* 0x000fea000383ffff */
.L_x_37:
[----:B----4-:R-:W-:-:S07]  /*85d0*/  MOV R0, UR5 ;  /* 0x0000000500007c02 */ /* 0x010fce0008000f00 */
.L_x_137:
[----:B-1----:R1:W2:Y:S02]  /*85e0*/  SYNCS.PHASECHK.TRANS64.TRYWAIT P0, [R0+URZ], R3 ;  /* 0x00000003000075a7 */ /* 0x0022a400080011ff */
[----:B--2---:R-:W-:Y:S05]  /*85f0*/  @!P0 NANOSLEEP.SYNCS 0x989680 ;  /* 0x009896800000895d */ /* 0x004fea0003900000 */
[----:B------:R-:W2:Y:S02]  /*8600*/  @!P0 SYNCS.PHASECHK.TRANS64 P0, [R0+URZ], R3 ;  /* 0x00000003000085a7 */ /* 0x000ea400080010ff */
[----:B--2---:R-:W-:Y:S05]  /*8610*/  @!P0 BRA `(.L_x_137) ;  /* 0xfffffffc00f08947 */ /* 0x004fea000383ffff */
[----:B------:R-:W-:Y:S05]  /*8620*/  BRA `(.L_x_138) ;  /* 0xffffff9c00c07947 */ /* 0x000fea000383ffff */
.L_x_38:
[----:B----4-:R-:W-:-:S07]  /*8630*/  MOV R0, UR5 ;  /* 0x0000000500007c02 */ /* 0x010fce0008000f00 */
.L_x_139:
[----:B-1----:R1:W2:Y:S02]  /*8640*/  SYNCS.PHASECHK.TRANS64.TRYWAIT P0, [R0+URZ], R3 ;  /* 0x00000003000075a7 */ /* 0x0022a400080011ff */
[----:B--2---:R-:W-:Y:S05]  /*8650*/  @!P0 NANOSLEEP.SYNCS 0x989680 ;  /* 0x009896800000895d */ /* 0x004fea0003900000 */
[----:B------:R-:W2:Y:S02]  /*8660*/  @!P0 SYNCS.PHASECHK.TRANS64 P0, [R0+URZ], R3 ;  /* 0x00000003000085a7 */ /* 0x000ea400080010ff */
[----:B--2---:R-:W-:Y:S05]  /*8670*/  @!P0 BRA `(.L_x_139) ;  /* 0xfffffffc00f08947 */ /* 0x004fea000383ffff */
[----:B------:R-:W-:Y:S05]  /*8680*/  BRA `(.L_x_140) ;  /* 0xffffff9c00cc7947 */ /* 0x000fea000383ffff */
.L_x_41:
[----:B-1----:R1:W2:Y:S02]  /*8690*/  SYNCS.PHASECHK.TRANS64.TRYWAIT P0, [R0+URZ+0xf0], R5 ;  /* 0x0000f005000075a7 */ /* 0x0022a400080011ff */
[----:B--2---:R-:W-:Y:S05]  /*86a0*/  @!P0 NANOSLEEP.SYNCS 0x989680 ;  /* 0x009896800000895d */ /* 0x004fea0003900000 */
[----:B------:R-:W2:Y:S02]  /*86b0*/  @!P0 SYNCS.PHASECHK.TRANS64 P0, [R0+URZ+0xf0], R5 ;  /* 0x0000f005000085a7 */ /* 0x000ea400080010ff */
[----:B--2---:R-:W-:Y:S05]  /*86c0*/  @!P0 BRA `(.L_x_41) ;  /* 0xfffffffc00f08947 */ /* 0x004fea000383ffff */
[----:B------:R-:W-:Y:S05]  /*86d0*/  BRA `(.L_x_141) ;  /* 0xffffffa000287947 */ /* 0x000fea000383ffff */
.L_x_42:
[----:B------:R-:W-:-:S07]  /*86e0*/  MOV R0, UR5 ;  /* 0x0000000500007c02 */ /* 0x000fce0008000f00 */
.L_x_142:
[----:B-1----:R1:W2:Y:S02]  /*86f0*/  SYNCS.PHASECHK.TRANS64.TRYWAIT P0, [R0+URZ+0xa0], R5 ;  /* 0x0000a005000075a7 */ /* 0x0022a400080011ff */
[----:B--2---:R-:W-:Y:S05]  /*8700*/  @!P0 NANOSLEEP.SYNCS 0x989680 ;  /* 0x009896800000895d */ /* 0x004fea0003900000 */
[----:B------:R-:W2:Y:S02]  /*8710*/  @!P0 SYNCS.PHASECHK.TRANS64 P0, [R0+URZ+0xa0], R5 ;  /* 0x0000a005000085a7 */ /* 0x000ea400080010ff */
[----:B--2---:R-:W-:Y:S05]  /*8720*/  @!P0 BRA `(.L_x_142) ;  /* 0xfffffffc00f08947 */ /* 0x004fea000383ffff */
[----:B------:R-:W-:Y:S05]  /*8730*/  BRA `(.L_x_143) ;  /* 0xffffffa000387947 */ /* 0x000fea000383ffff */
.L_x_43:
[----:B-1----:R1:W2:Y:S02]  /*8740*/  SYNCS.PHASECHK.TRANS64.TRYWAIT P1, [R0+URZ+0x90], R5 ;  /* 0x00009005000075a7 */ /* 0x0022a400080211ff */
[----:B--2---:R-:W-:Y:S05]  /*8750*/  @!P1 NANOSLEEP.SYNCS 0x989680 ;  /* 0x009896800000995d */ /* 0x004fea0003900000 */
[----:B------:R-:W2:Y:S02]  /*8760*/  @!P1 SYNCS.PHASECHK.TRANS64 P1, [R0+URZ+0x90], R5 ;  /* 0x00009005000095a7 */ /* 0x000ea400080210ff */
[----:B--2---:R-:W-:Y:S05]  /*8770*/  @!P1 BRA `(.L_x_43) ;  /* 0xfffffffc00f09947 */ /* 0x004fea000383ffff */
[----:B------:R-:W-:Y:S05]  /*8780*/  BRA `(.L_x_144) ;  /* 0xffffffa000687947 */ /* 0x000fea000383ffff */
.L_x_46:
[----:B------:R-:W-:-:S07]  /*8790*/  MOV R0, UR5 ;  /* 0x0000000500007c02 */ /* 0x000fce0008000f00 */
.L_x_145:
[----:B-1----:R1:W2:Y:S02]  /*87a0*/  SYNCS.PHASECHK.TRANS64.TRYWAIT P0, [R0+URZ+0xa0], R3 ;  /* 0x0000a003000075a7 */ /* 0x0022a400080011ff */
[----:B--2---:R-:W-:Y:S05]  /*87b0*/  @!P0 NANOSLEEP.SYNCS 0x989680 ;  /* 0x009896800000895d */ /* 0x004fea0003900000 */
[----:B------:R-:W2:Y:S02]  /*87c0*/  @!P0 SYNCS.PHASECHK.TRANS64 P0, [R0+URZ+0xa0], R3 ;  /* 0x0000a003000085a7 */ /* 0x000ea400080010ff */
[----:B--2---:R-:W-:Y:S05]  /*87d0*/  @!P0 BRA `(.L_x_145) ;  /* 0xfffffffc00f08947 */ /* 0x004fea000383ffff */
[----:B------:R-:W-:Y:S05]  /*87e0*/  BRA `(.L_x_45) ;  /* 0xffffffa000bc7947 */ /* 0x000fea000383ffff */
.L_x_53:
[----:B-1----:R1:W2:Y:S02]  /*87f0*/  SYNCS.PHASECHK.TRANS64.TRYWAIT P1, [R0+URZ+0x90], R5 ;  /* 0x00009005000075a7 */ /* 0x0022a400080211ff */
[----:B--2---:R-:W-:Y:S05]  /*8800*/  @!P1 NANOSLEEP.SYNCS 0x989680 ;  /* 0x009896800000995d */ /* 0x004fea0003900000 */
[----:B------:R-:W2:Y:S02]  /*8810*/  @!P1 SYNCS.PHASECHK.TRANS64 P1, [R0+URZ+0x90], R5 ;  /* 0x00009005000095a7 */ /* 0x000ea400080210ff */
[----:B--2---:R-:W-:Y:S05]  /*8820*/  @!P1 BRA `(.L_x_53) ;  /* 0xfffffffc00f09947 */ /* 0x004fea000383ffff */
[----:B------:R-:W-:Y:S05]  /*8830*/  BRA `(.L_x_146) ;  /* 0xffffffa8004c7947 */ /* 0x000fea000383ffff */
.L_x_54:
[----:B------:R-:W-:-:S07]  /*8840*/  MOV R3, UR6 ;  /* 0x0000000600037c02 */ /* 0x000fce0008000f00 */
.L_x_147:
[----:B-1----:R1:W2:Y:S02]  /*8850*/  SYNCS.PHASECHK.TRANS64.TRYWAIT P0, [R3+URZ+0xd0], R0 ;  /* 0x0000d000030075a7 */ /* 0x0022a400080011ff */
[----:B--2---:R-:W-:Y:S05]  /*8860*/  @!P0 NANOSLEEP.SYNCS 0x989680 ;  /* 0x009896800000895d */ /* 0x004fea0003900000 */
[----:B------:R-:W2:Y:S02]  /*8870*/  @!P0 SYNCS.PHASECHK.TRANS64 P0, [R3+URZ+0xd0], R0 ;  /* 0x0000d000030085a7 */ /* 0x000ea400080010ff */
[----:B--2---:R-:W-:Y:S05]  /*8880*/  @!P0 BRA `(.L_x_147) ;  /* 0xfffffffc00f08947 */ /* 0x004fea000383ffff */
[----:B------:R-:W-:Y:S05]  /*8890*/  BRA `(.L_x_148) ;  /* 0xffffffa800847947 */ /* 0x000fea000383ffff */
.L_x_57:
[----:B------:R-:W-:Y:S07]  /*88a0*/  MOV R0, UR11 ;  /* 0x0000000b00007c02 */ /* 0x000fee0008000f00 */
.L_x_149:
[----:B-1----:R1:W2:Y:S02]  /*88b0*/  SYNCS.PHASECHK.TRANS64.TRYWAIT P0, [R0+URZ], R3 ;  /* 0x00000003000075a7 */ /* 0x0022a400080011ff */
[----:B--2---:R-:W-:Y:S05]  /*88c0*/  @!P0 NANOSLEEP.SYNCS 0x989680 ;  /* 0x009896800000895d */ /* 0x004fea0003900000 */
[----:B------:R-:W2:Y:S02]  /*88d0*/  @!P0 SYNCS.PHASECHK.TRANS64 P0, [R0+URZ], R3 ;  /* 0x00000003000085a7 */ /* 0x000ea400080010ff */
[----:B--2---:R-:W-:Y:S05]  /*88e0*/  @!P0 BRA `(.L_x_149) ;  /* 0xfffffffc00f08947 */ /* 0x004fea000383ffff */
[----:B------:R-:W-:Y:S05]  /*88f0*/  BRA `(.L_x_56) ;  /* 0xffffffa800a07947 */ /* 0x000fea000383ffff */
.L_x_60:
[----:B------:R-:W-:-:S07]  /*8900*/  MOV R0, UR6 ;  /* 0x0000000600007c02 */ /* 0x000fce0008000f00 */
.L_x_150:
[----:B--2---:R2:W4:Y:S02]  /*8910*/  SYNCS.PHASECHK.TRANS64.TRYWAIT P0, [R0+URZ], R3 ;  /* 0x00000003000075a7 */ /* 0x00452400080011ff */
[----:B----4-:R-:W-:Y:S05]  /*8920*/  @!P0 NANOSLEEP.SYNCS 0x989680 ;  /* 0x009896800000895d */ /* 0x010fea0003900000 */
[----:B------:R-:W4:Y:S02]  /*8930*/  @!P0 SYNCS.PHASECHK.TRANS64 P0, [R0+URZ], R3 ;  /* 0x00000003000085a7 */ /* 0x000f2400080010ff */
[----:B----4-:R-:W-:Y:S05]  /*8940*/  @!P0 BRA `(.L_x_150) ;  /* 0xfffffffc00f08947 */ /* 0x010fea000383ffff */
[----:B------:R-:W-:Y:S05]  /*8950*/  BRA `(.L_x_151) ;  /* 0xffffffac00cc7947 */ /* 0x000fea000383ffff */
.L_x_61:
[----:B------:R-:W-:-:S07]  /*8960*/  MOV R0, UR6 ;  /* 0x0000000600007c02 */ /* 0x000fce0008000f00 */
.L_x_152:
[----:B-1----:R1:W2:Y:S02]  /*8970*/  SYNCS.PHASECHK.TRANS64.TRYWAIT P0, [R0+URZ], R3 ;  /* 0x00000003000075a7 */ /* 0x0022a400080011ff */
[----:B--2---:R-:W-:Y:S05]  /*8980*/  @!P0 NANOSLEEP.SYNCS 0x989680 ;  /* 0x009896800000895d */ /* 0x004fea0003900000 */
[----:B------:R-:W2:Y:S02]  /*8990*/  @!P0 SYNCS.PHASECHK.TRANS64 P0, [R0+URZ], R3 ;  /* 0x00000003000085a7 */ /* 0x000ea400080010ff */
[----:B--2---:R-:W-:Y:S05]  /*89a0*/  @!P0 BRA `(.L_x_152) ;  /* 0xfffffffc00f08947 */ /* 0x004fea000383ffff */
[----:B------:R-:W-:Y:S05]  /*89b0*/  BRA `(.L_x_153) ;  /* 0xffffffac00d87947 */ /* 0x000fea000383ffff */
.L_x_62:
[----:B------:R-:W-:-:S07]  /*89c0*/  MOV R0, UR6 ;  /* 0x0000000600007c02 */ /* 0x000fce0008000f00 */
.L_x_154:
[----:B-1----:R1:W2:Y:S02]  /*89d0*/  SYNCS.PHASECHK.TRANS64.TRYWAIT P0, [R0+URZ], R3 ;  /* 0x00000003000075a7 */ /* 0x0022a400080011ff */
[----:B--2---:R-:W-:Y:S05]  /*89e0*/  @!P0 NANOSLEEP.SYNCS 0x989680 ;  /* 0x009896800000895d */ /* 0x004fea0003900000 */
[----:B------:R-:W2:Y:S02]  /*89f0*/  @!P0 SYNCS.PHASECHK.TRANS64 P0, [R0+URZ], R3 ;  /* 0x00000003000085a7 */ /* 0x000ea400080010ff */
[----:B--2---:R-:W-:Y:S05]  /*8a00*/  @!P0 BRA `(.L_x_154) ;  /* 0xfffffffc00f08947 */ /* 0x004fea000383ffff */
[----:B------:R-:W-:Y:S05]  /*8a10*/  BRA `(.L_x_155) ;  /* 0xffffffac00e47947 */ /* 0x000fea000383ffff */
.L_x_63:
[----:B------:R-:W-:-:S07]  /*8a20*/  MOV R0, UR7 ;  /* 0x0000000700007c02 */ /* 0x000fce0008000f00 */
.L_x_156:
[----:B-1----:R1:W2:Y:S02]  /*8a30*/  SYNCS.PHASECHK.TRANS64.TRYWAIT P0, [R0+URZ], R3 ;  /* 0x00000003000075a7 */ /* 0x0022a400080011ff */
[----:B--2---:R-:W-:Y:S05]  /*8a40*/  @!P0 NANOSLEEP.SYNCS 0x989680 ;  /* 0x009896800000895d */ /* 0x004fea0003900000 */
[----:B------:R-:W2:Y:S02]  /*8a50*/  @!P0 SYNCS.PHASECHK.TRANS64 P0, [R0+URZ], R3 ;  /* 0x00000003000085a7 */ /* 0x000ea400080010ff */
[----:B--2---:R-:W-:Y:S05]  /*8a60*/  @!P0 BRA `(.L_x_156) ;  /* 0xfffffffc00f08947 */ /* 0x004fea000383ffff */
[----:B------:R-:W-:Y:S05]  /*8a70*/  BRA `(.L_x_157) ;  /* 0xffffffac00f07947 */ /* 0x000fea000383ffff */
.L_x_68:
[----:B--2---:R2:W3:Y:S02]  /*8a80*/  SYNCS.PHASECHK.TRANS64.TRYWAIT P0, [R0+URZ+0x90], R3 ;  /* 0x00009003000075a7 */ /* 0x0044e400080011ff */
[----:B---3--:R-:W-:Y:S05]  /*8a90*/  @!P0 NANOSLEEP.SYNCS 0x989680 ;  /* 0x009896800000895d */ /* 0x008fea0003900000 */
[----:B------:R-:W3:Y:S02]  /*8aa0*/  @!P0 SYNCS.PHASECHK.TRANS64 P0, [R0+URZ+0x90], R3 ;  /* 0x00009003000085a7 */ /* 0x000ee400080010ff */
[----:B---3--:R-:W-:Y:S05]  /*8ab0*/  @!P0 BRA `(.L_x_68) ;  /* 0xfffffffc00f08947 */ /* 0x008fea000383ffff */
[----:B------:R-:W-:Y:S05]  /*8ac0*/  BRA `(.L_x_158) ;  /* 0xffffffb000fc7947 */ /* 0x000fea000383ffff */
.L_x_71:
[----:B------:R-:W-:Y:S07]  /*8ad0*/  MOV R0, UR7 ;  /* 0x0000000700007c02 */ /* 0x000fee0008000f00 */
.L_x_159:
[----:B--2---:R2:W3:Y:S02]  /*8ae0*/  SYNCS.PHASECHK.TRANS64.TRYWAIT P0, [R0+URZ+0x88], R3 ;  /* 0x00008803000075a7 */ /* 0x0044e400080011ff */
[----:B---3--:R-:W-:Y:S05]  /*8af0*/  @!P0 NANOSLEEP.SYNCS 0x989680 ;  /* 0x009896800000895d */ /* 0x008fea0003900000 */
[----:B------:R-:W3:Y:S02]  /*8b00*/  @!P0 SYNCS.PHASECHK.TRANS64 P0, [R0+URZ+0x88], R3 ;  /* 0x00008803000085a7 */ /* 0x000ee400080010ff */
[----:B---3--:R-:W-:Y:S05]  /*8b10*/  @!P0 BRA `(.L_x_159) ;  /* 0xfffffffc00f08947 */ /* 0x008fea000383ffff */
[----:B------:R-:W-:Y:S05]  /*8b20*/  BRA `(.L_x_70) ;  /* 0xffffffb400dc7947 */ /* 0x000fea000383ffff */
.L_x_74:
[----:B------:R-:W-:Y:S07]  /*8b30*/  MOV R3, UR7 ;  /* 0x0000000700037c02 */ /* 0x000fee0008000f00 */
.L_x_160:
[----:B-1----:R1:W2:Y:S02]  /*8b40*/  SYNCS.PHASECHK.TRANS64.TRYWAIT P0, [R3+URZ+0x60], R12 ;  /* 0x0000600c030075a7 */ /* 0x0022a400080011ff */
[----:B--2---:R-:W-:Y:S05]  /*8b50*/  @!P0 NANOSLEEP.SYNCS 0x989680 ;  /* 0x009896800000895d */ /* 0x004fea0003900000 */
[----:B------:R-:W2:Y:S02]  /*8b60*/  @!P0 SYNCS.PHASECHK.TRANS64 P0, [R3+URZ+0x60], R12 ;  /* 0x0000600c030085a7 */ /* 0x000ea400080010ff */
[----:B--2---:R-:W-:Y:S05]  /*8b70*/  @!P0 BRA `(.L_x_160) ;  /* 0xfffffffc00f08947 */ /* 0x004fea000383ffff */
[----:B------:R-:W-:Y:S05]  /*8b80*/  BRA `(.L_x_161) ;  /* 0xffffffb800547947 */ /* 0x000fea000383ffff */
.L_x_75:
[----:B-1----:R-:W-:Y:S07]  /*8b90*/  MOV R3, UR7 ;  /* 0x0000000700037c02 */ /* 0x002fee0008000f00 */
.L_x_162:
[----:B-1----:R1:W2:Y:S02]  /*8ba0*/  SYNCS.PHASECHK.TRANS64.TRYWAIT P0, [R3+URZ+0x68], R12 ;  /* 0x0000680c030075a7 */ /* 0x0022a400080011ff */
[----:B--2---:R-:W-:Y:S05]  /*8bb0*/  @!P0 NANOSLEEP.SYNCS 0x989680 ;  /* 0x009896800000895d */ /* 0x004fea0003900000 */
[----:B------:R-:W2:Y:S02]  /*8bc0*/  @!P0 SYNCS.PHASECHK.TRANS64 P0, [R3+URZ+0x68], R12 ;  /* 0x0000680c030085a7 */ /* 0x000ea400080010ff */
[----:B--2---:R-:W-:Y:S05]  /*8bd0*/  @!P0 BRA `(.L_x_162) ;  /* 0xfffffffc00f08947 */ /* 0x004fea000383ffff */
[----:B------:R-:W-:Y:S05]  /*8be0*/  BRA `(.L_x_163) ;  /* 0xffffffb800907947 */ /* 0x000fea000383ffff */
.L_x_76:
[----:B-1----:R-:W-:Y:S07]  /*8bf0*/  MOV R3, UR7 ;  /* 0x0000000700037c02 */ /* 0x002fee0008000f00 */
.L_x_164:
[----:B-1----:R1:W2:Y:S02]  /*8c00*/  SYNCS.PHASECHK.TRANS64.TRYWAIT P0, [R3+URZ+0x70], R12 ;  /* 0x0000700c030075a7 */ /* 0x0022a400080011ff */
[----:B--2---:R-:W-:Y:S05]  /*8c10*/  @!P0 NANOSLEEP.SYNCS 0x989680 ;  /* 0x009896800000895d */ /* 0x004fea0003900000 */
[----:B------:R-:W2:Y:S02]  /*8c20*/  @!P0 SYNCS.PHASECHK.TRANS64 P0, [R3+URZ+0x70], R12 ;  /* 0x0000700c030085a7 */ /* 0x000ea400080010ff */
[----:B--2---:R-:W-:Y:S05]  /*8c30*/  @!P0 BRA `(.L_x_164) ;  /* 0xfffffffc00f08947 */ /* 0x004fea000383ffff */
[----:B------:R-:W-:Y:S05]  /*8c40*/  BRA `(.L_x_165) ;  /* 0xffffffb800d87947 */ /* 0x000fea000383ffff */
.L_x_77:
[----:B------:R-:W-:Y:S07]  /*8c50*/  MOV R3, UR7 ;  /* 0x0000000700037c02 */ /* 0x000fee0008000f00 */
.L_x_166:
[----:B-1----:R1:W2:Y:S02]  /*8c60*/  SYNCS.PHASECHK.TRANS64.TRYWAIT P0, [R3+URZ+0x78], R12 ;  /* 0x0000780c030075a7 */ /* 0x0022a400080011ff */
[----:B--2---:R-:W-:Y:S05]  /*8c70*/  @!P0 NANOSLEEP.SYNCS 0x989680 ;  /* 0x009896800000895d */ /* 0x004fea0003900000 */
[----:B------:R-:W2:Y:S02]  /*8c80*/  @!P0 SYNCS.PHASECHK.TRANS64 P0, [R3+URZ+0x78], R12 ;  /* 0x0000780c030085a7 */ /* 0x000ea400080010ff */
[----:B--2---:R-:W-:Y:S05]  /*8c90*/  @!P0 BRA `(.L_x_166) ;  /* 0xfffffffc00f08947 */ /* 0x004fea000383ffff */
[----:B------:R-:W-:Y:S05]  /*8ca0*/  BRA `(.L_x_167) ;  /* 0xffffffbc00607947 */ /* 0x000fea000383ffff */
.L_x_79:
[----:B------:R-:W-:-:S07]  /*8cb0*/  MOV R0, UR7 ;  /* 0x0000000700007c02 */ /* 0x000fce0008000f00 */
.L_x_168:
[----:B-1----:R1:W3:Y:S02]  /*8cc0*/  SYNCS.PHASECHK.TRANS64.TRYWAIT P0, [R0+URZ+0x60], R3 ;  /* 0x00006003000075a7 */ /* 0x0022e400080011ff */
[----:B---3--:R-:W-:Y:S05]  /*8cd0*/  @!P0 NANOSLEEP.SYNCS 0x989680 ;  /* 0x009896800000895d */ /* 0x008fea0003900000 */
[----:B------:R-:W3:Y:S02]  /*8ce0*/  @!P0 SYNCS.PHASECHK.TRANS64 P0, [R0+URZ+0x60], R3 ;  /* 0x00006003000085a7 */ /* 0x000ee400080010ff */
[----:B---3--:R-:W-:Y:S05]  /*8cf0*/  @!P0 BRA `(.L_x_168) ;  /* 0xfffffffc00f08947 */ /* 0x008fea000383ffff */
[----:B------:R-:W-:Y:S05]  /*8d00*/  BRA `(.L_x_169) ;  /* 0xffffffbc00d07947 */ /* 0x000fea000383ffff */
.L_x_80:
[----:B-1----:R-:W-:-:S07]  /*8d10*/  MOV R0, UR7 ;  /* 0x0000000700007c02 */ /* 0x002fce0008000f00 */
.L_x_170:
[----:B-1----:R1:W3:Y:S02]  /*8d20*/  SYNCS.PHASECHK.TRANS64.TRYWAIT P0, [R0+URZ+0x68], R3 ;  /* 0x00006803000075a7 */ /* 0x0022e400080011ff */
[----:B---3--:R-:W-:Y:S05]  /*8d30*/  @!P0 NANOSLEEP.SYNCS 0x989680 ;  /* 0x009896800000895d */ /* 0x008fea0003900000 */
[----:B------:R-:W3:Y:S02]  /*8d40*/  @!P0 SYNCS.PHASECHK.TRANS64 P0, [R0+URZ+0x68], R3 ;  /* 0x00006803000085a7 */ /* 0x000ee400080010ff */
[----:B---3--:R-:W-:Y:S05]  /*8d50*/  @!P0 BRA `(.L_x_170) ;  /* 0xfffffffc00f08947 */ /* 0x008fea000383ffff */
[----:B------:R-:W-:Y:S05]  /*8d60*/  BRA `(.L_x_171) ;  /* 0xffffffbc00c07947 */ /* 0x000fea000383ffff */
.L_x_81:
[----:B-1----:R-:W-:-:S07]  /*8d70*/  MOV R0, UR7 ;  /* 0x0000000700007c02 */ /* 0x002fce0008000f00 */
.L_x_172:
[----:B-1----:R1:W3:Y:S02]  /*8d80*/  SYNCS.PHASECHK.TRANS64.TRYWAIT P0, [R0+URZ+0x70], R3 ;  /* 0x00007003000075a7 */ /* 0x0022e400080011ff */
[----:B---3--:R-:W-:Y:S05]  /*8d90*/  @!P0 NANOSLEEP.SYNCS 0x989680 ;  /* 0x009896800000895d */ /* 0x008fea0003900000 */
[----:B------:R-:W3:Y:S02]  /*8da0*/  @!P0 SYNCS.PHASECHK.TRANS64 P0, [R0+URZ+0x70], R3 ;  /* 0x00007003000085a7 */ /* 0x000ee400080010ff */
[----:B---3--:R-:W-:Y:S05]  /*8db0*/  @!P0 BRA `(.L_x_172) ;  /* 0xfffffffc00f08947 */ /* 0x008fea000383ffff */
[----:B------:R-:W-:Y:S05]  /*8dc0*/  BRA `(.L_x_173) ;  /* 0xffffffbc00b07947 */ /* 0x000fea000383ffff */
.L_x_83:
[----:B--2---:R2:W4:Y:S02]  /*8dd0*/  SYNCS.PHASECHK.TRANS64.TRYWAIT P0, [R0+URZ+0x90], R3 ;  /* 0x00009003000075a7 */ /* 0x00452400080011ff */
[----:B----4-:R-:W-:Y:S05]  /*8de0*/  @!P0 NANOSLEEP.SYNCS 0x989680 ;  /* 0x009896800000895d */ /* 0x010fea0003900000 */
[----:B------:R-:W4:Y:S02]  /*8df0*/  @!P0 SYNCS.PHASECHK.TRANS64 P0, [R0+URZ+0x90], R3 ;  /* 0x00009003000085a7 */ /* 0x000f2400080010ff */
[----:B----4-:R-:W-:Y:S05]  /*8e00*/  @!P0 BRA `(.L_x_83) ;  /* 0xfffffffc00f08947 */ /* 0x010fea000383ffff */
[----:B------:R-:W-:Y:S05]  /*8e10*/  BRA `(.L_x_174) ;  /* 0xffffffc000787947 */ /* 0x000fea000383ffff */
.L_x_94:
[----:B-1----:R-:W-:Y:S04]  /*8e20*/  MOV R0, UR48 ;  /* 0x0000003000007c02 */ /* 0x002fe80008000f00 */
[----:B------:R1:W3:Y:S03]  /*8e30*/  SYNCS.PHASECHK.TRANS64.TRYWAIT P1, [R0+URZ+0x40], R5 ;  /* 0x00004005000075a7 */ /* 0x0002e600080211ff */
[----:B---3--:R-:W-:Y:S05]  /*8e40*/  @!P1 NANOSLEEP.SYNCS 0x989680 ;  /* 0x009896800000995d */ /* 0x008fea0003900000 */
[----:B------:R-:W3:Y:S02]  /*8e50*/  @!P1 SYNCS.PHASECHK.TRANS64 P1, [R0+URZ+0x40], R5 ;  /* 0x00004005000095a7 */ /* 0x000ee400080210ff */
[----:B---3--:R-:W-:Y:S05]  /*8e60*/  @!P1 BRA `(.L_x_94) ;  /* 0xfffffffc00ec9947 */ /* 0x008fea000383ffff */
[----:B------:R-:W-:Y:S05]  /*8e70*/  BRA `(.L_x_93) ;  /* 0xffffffcc00847947 */ /* 0x000fea000383ffff */
.L_x_96:
[----:B-1----:R1:W4:Y:S02]  /*8e80*/  SYNCS.PHASECHK.TRANS64.TRYWAIT P0, [R88+URZ+0xb0], R3 ;  /* 0x0000b003580075a7 */ /* 0x00232400080011ff */
[----:B----4-:R-:W-:Y:S05]  /*8e90*/  @!P0 NANOSLEEP.SYNCS 0x989680 ;  /* 0x009896800000895d */ /* 0x010fea0003900000 */
[----:B------:R-:W4:Y:S02]  /*8ea0*/  @!P0 SYNCS.PHASECHK.TRANS64 P0, [R88+URZ+0xb0], R3 ;  /* 0x0000b003580085a7 */ /* 0x000f2400080010ff */
[----:B----4-:R-:W-:Y:S05]  /*8eb0*/  @!P0 BRA `(.L_x_96) ;  /* 0xfffffffc00f08947 */ /* 0x010fea000383ffff */
[----:B------:R-:W-:Y:S05]  /*8ec0*/  BRA `(.L_x_95) ;  /* 0xffffffcc00ac7947 */ /* 0x000fea000383ffff */
.L_x_105:
[----:B-1----:R1:W2:Y:S02]  /*8ed0*/  SYNCS.PHASECHK.TRANS64.TRYWAIT P0, [R3+URZ+0x40], R0 ;  /* 0x00004000030075a7 */ /* 0x0022a400080011ff */
[----:B--2---:R-:W-:Y:S05]  /*8ee0*/  @!P0 NANOSLEEP.SYNCS 0x989680 ;  /* 0x009896800000895d */ /* 0x004fea0003900000 */
[----:B------:R-:W2:Y:S02]  /*8ef0*/  @!P0 SYNCS.PHASECHK.TRANS64 P0, [R3+URZ+0x40], R0 ;  /* 0x00004000030085a7 */ /* 0x000ea400080010ff */
[----:B--2---:R-:W-:Y:S05]  /*8f00*/  @!P0 BRA `(.L_x_105) ;  /* 0xfffffffc00f08947 */ /* 0x004fea000383ffff */
[----:B------:R-:W-:Y:S05]  /*8f10*/  BRA `(.L_x_104) ;  /* 0xffffffd400c87947 */ /* 0x000fea000383ffff */
.L_x_113:
[----:B-1----:R1:W2:Y:S02]  /*8f20*/  SYNCS.PHASECHK.TRANS64.TRYWAIT P0, [R92+URZ+0x40], R5 ;  /* 0x000040055c0075a7 */ /* 0x0022a400080011ff */
[----:B--2---:R-:W-:Y:S05]  /*8f30*/  @!P0 NANOSLEEP.SYNCS 0x989680 ;  /* 0x009896800000895d */ /* 0x004fea0003900000 */
[----:B------:R-:W2:Y:S02]  /*8f40*/  @!P0 SYNCS.PHASECHK.TRANS64 P0, [R92+URZ+0x40], R5 ;  /* 0x000040055c0085a7 */ /* 0x000ea400080010ff */
[----:B--2---:R-:W-:Y:S05]  /*8f50*/  @!P0 BRA `(.L_x_113) ;  /* 0xfffffffc00f08947 */ /* 0x004fea000383ffff */
[----:B------:R-:W-:Y:S05]  /*8f60*/  BRA `(.L_x_112) ;  /* 0xffffffe000087947 */ /* 0x000fea000383ffff */
.L_x_121:
[----:B-1----:R1:W2:Y:S02]  /*8f70*/  SYNCS.PHASECHK.TRANS64.TRYWAIT P0, [R92+URZ+0x40], R5 ;  /* 0x000040055c0075a7 */ /* 0x0022a400080011ff */
[----:B--2---:R-:W-:Y:S05]  /*8f80*/  @!P0 NANOSLEEP.SYNCS 0x989680 ;  /* 0x009896800000895d */ /* 0x004fea0003900000 */
[----:B------:R-:W2:Y:S02]  /*8f90*/  @!P0 SYNCS.PHASECHK.TRANS64 P0, [R92+URZ+0x40], R5 ;  /* 0x000040055c0085a7 */ /* 0x000ea400080010ff */
[----:B--2---:R-:W-:Y:S05]  /*8fa0*/  @!P0 BRA `(.L_x_121) ;  /* 0xfffffffc00f08947 */ /* 0x004fea000383ffff */
[----:B------:R-:W-:Y:S05]  /*8fb0*/  BRA `(.L_x_120) ;  /* 0xffffffe800487947 */ /* 0x000fea000383ffff */
        .weak           $__internal_0_$__cuda_sm10x_tcgen05_guardrail_trap_col_being_dealloced_not_returned_by_alloc
        .type           $__internal_0_$__cuda_sm10x_tcgen05_guardrail_trap_col_being_dealloced_not_returned_by_alloc,@function
        .size           $__internal_0_$__cuda_sm10x_tcgen05_guardrail_trap_col_being_dealloced_not_returned_by_alloc,($__internal_1_$__cuda_sm10x_tcgen05_guardrail_trap_phase_invalid_during_alloc - $__internal_0_$__cuda_sm10x_tcgen05_guardrail_trap_col_being_dealloced_not_returned_by_alloc)
$__internal_0_$__cuda_sm10x_tcgen05_guardrail_trap_col_being_dealloced_not_returned_by_alloc:
[----:B------:R-:W-:Y:S05]  /*8fc0*/  BPT.TRAP 0x1 ;  /* 0x000000040000795c */ /* 0x000fea0000300000 */
[----:B------:R-:W-:-:S04]  /*8fd0*/  HFMA2 R3, -RZ, RZ, 0, 0 ;  /* 0x00000000ff037431 */ /* 0x000fc800000001ff */
[----:B------:R-:W-:Y:S05]  /*8fe0*/  RET.REL.NODEC R2 `(_ZN7cutlass13device_kernelINS_4gemm6kernel13GemmUniversalIN4cute5tupleIJiiiiEEENS1_10collective13CollectiveMmaINS1_35MainloopSm100TmaUmmaWarpSpecializedILi4ELi2ELi4ENS5_IJNS4_1CILi1EEESB_SB_EEEEENS5_IJNSA_ILi128EEENSA_ILi64EEESF_EEENS_10tfloat32_tENS5_IJlSB_lEEESH_SI_NS4_8TiledMMAINS4_8MMA_AtomIJNS4_17SM100_MMA_TF32_SSISH_SH_fLi128ELi64ELNS4_4UMMA5MajorE0ELSN_0ELNSM_7ScaleInE0ELSO_0EEEEEENS4_6LayoutISC_NS5_IJNSA_ILi0EEESS_SS_EEEEENS5_IJNS4_10UnderscoreESV_SV_EEEEENS4_13SM90_TMA_LOADENS4_14ComposedLayoutINS4_7SwizzleILi3ELi4ELi3EEENS4_18smem_ptr_flag_bitsILi32EEENSR_INS5_IJNSA_ILi8EEENSA_ILi32EEEEEENS5_IJS15_SB_EEEEEEEvNS4_8identityESY_S19_vS1A_EENS_8epilogue10collective18CollectiveEpilogueINS1C_23Sm100TmaWarpSpecializedILi4ELi2ELi16ELb1ELb0EEEJSG_NS5_IJNSR_ISE_SB_EENSR_INSA_ILi16EEESB_EEEEESH_SI_SH_SI_NS1C_6fusion15FusionCallbacksIS1G_NS1L_17LinearCombinationISH_fSH_fLNS_15FloatRoundStyleE2EEESG_S1K_JEEENS4_5SM1004TMEM4LOAD26SM100_TMEM_LOAD_32dp32b16xESY_NSZ_INS10_ILi2ELi4ELi3EEES13_NSR_INS5_IJS14_S1I_EEENS5_IJS1I_SB_EEEEEEENS4_39AutoVectorizingCopyWithAssumedAlignmentILi128EEENS4_14SM90_TMA_STOREES1Z_S21_S21_EEEvvEEEEvNT_6ParamsE) ;  /* 0xffffff7002047950 */ /* 0x000fea0003c3ffff */
        .weak           $__internal_1_$__cuda_sm10x_tcgen05_guardrail_trap_phase_invalid_during_alloc
        .type           $__internal_1_$__cuda_sm10x_tcgen05_guardrail_trap_phase_invalid_during_alloc,@function
        .size           $__internal_1_$__cuda_sm10x_tcgen05_guardrail_trap_phase_invalid_during_alloc,($__internal_2_$__cuda_sm10x_tcgen05_guardrail_trap_unallocated_columns_being_dealloced - $__internal_1_$__cuda_sm10x_tcgen05_guardrail_trap_phase_invalid_during_alloc)
$__internal_1_$__cuda_sm10x_tcgen05_guardrail_trap_phase_invalid_during_alloc:
[----:B------:R-:W-:Y:S05]  /*8ff0*/  BPT.TRAP 0x1 ;  /* 0x000000040000795c */ /* 0x000fea0000300000 */
[----:B------:R-:W-:-:S04]  /*9000*/  MOV R3, 0x0 ;  /* 0x0000000000037802 */ /* 0x000fc80000000f00 */
[----:B------:R-:W-:Y:S05]  /*9010*/  RET.REL.NODEC R2 `(_ZN7cutlass13device_kernelINS_4gemm6kernel13GemmUniversalIN4cute5tupleIJiiiiEEENS1_10collective13CollectiveMmaINS1_35MainloopSm100TmaUmmaWarpSpecializedILi4ELi2ELi4ENS5_IJNS4_1CILi1EEESB_SB_EEEEENS5_IJNSA_ILi128EEENSA_ILi64EEESF_EEENS_10tfloat32_tENS5_IJlSB_lEEESH_SI_NS4_8TiledMMAINS4_8MMA_AtomIJNS4_17SM100_MMA_TF32_SSISH_SH_fLi128ELi64ELNS4_4UMMA5MajorE0ELSN_0ELNSM_7ScaleInE0ELSO_0EEEEEENS4_6LayoutISC_NS5_IJNSA_ILi0EEESS_SS_EEEEENS5_IJNS4_10UnderscoreESV_SV_EEEEENS4_13SM90_TMA_LOADENS4_14ComposedLayoutINS4_7SwizzleILi3ELi4ELi3EEENS4_18smem_ptr_flag_bitsILi32EEENSR_INS5_IJNSA_ILi8EEENSA_ILi32EEEEEENS5_IJS15_SB_EEEEEEEvNS4_8identityESY_S19_vS1A_EENS_8epilogue10collective18CollectiveEpilogueINS1C_23Sm100TmaWarpSpecializedILi4ELi2ELi16ELb1ELb0EEEJSG_NS5_IJNSR_ISE_SB_EENSR_INSA_ILi16EEESB_EEEEESH_SI_SH_SI_NS1C_6fusion15FusionCallbacksIS1G_NS1L_17LinearCombinationISH_fSH_fLNS_15FloatRoundStyleE2EEESG_S1K_JEEENS4_5SM1004TMEM4LOAD26SM100_TMEM_LOAD_32dp32b16xESY_NSZ_INS10_ILi2ELi4ELi3EEES13_NSR_INS5_IJS14_S1I_EEENS5_IJS1I_SB_EEEEEEENS4_39AutoVectorizingCopyWithAssumedAlignmentILi128EEENS4_14SM90_TMA_STOREES1Z_S21_S21_EEEvvEEEEvNT_6ParamsE) ;  /* 0xffffff6c02f87950 */ /* 0x000fea0003c3ffff */
        .weak           $__internal_2_$__cuda_sm10x_tcgen05_guardrail_trap_unallocated_columns_being_dealloced
        .type           $__internal_2_$__cuda_sm10x_tcgen05_guardrail_trap_unallocated_columns_being_dealloced,@function
        .size           $__internal_2_$__cuda_sm10x_tcgen05_guardrail_trap_unallocated_columns_being_dealloced,(.L_x_176 - $__internal_2_$__cuda_sm10x_tcgen05_guardrail_trap_unallocated_columns_being_dealloced)
$__internal_2_$__cuda_sm10x_tcgen05_guardrail_trap_unallocated_columns_being_dealloced:
[----:B------:R-:W-:Y:S05]  /*9020*/  BPT.TRAP 0x1 ;  /* 0x000000040000795c */ /* 0x000fea0000300000 */
[----:B------:R-:W-:-:S04]  /*9030*/  HFMA2 R3, -RZ, RZ, 0, 0 ;  /* 0x00000000ff037431 */ /* 0x000fc800000001ff */
[----:B------:R-:W-:Y:S05]  /*9040*/  RET.REL.NODEC R2 `(_ZN7cutlass13device_kernelINS_4gemm6kernel13GemmUniversalIN4cute5tupleIJiiiiEEENS1_10collective13CollectiveMmaINS1_35MainloopSm100TmaUmmaWarpSpecializedILi4ELi2ELi4ENS5_IJNS4_1CILi1EEESB_SB_EEEEENS5_IJNSA_ILi128EEENSA_ILi64EEESF_EEENS_10tfloat32_tENS5_IJlSB_lEEESH_SI_NS4_8TiledMMAINS4_8MMA_AtomIJNS4_17SM100_MMA_TF32_SSISH_SH_fLi128ELi64ELNS4_4UMMA5MajorE0ELSN_0ELNSM_7ScaleInE0ELSO_0EEEEEENS4_6LayoutISC_NS5_IJNSA_ILi0EEESS_SS_EEEEENS5_IJNS4_10UnderscoreESV_SV_EEEEENS4_13SM90_TMA_LOADENS4_14ComposedLayoutINS4_7SwizzleILi3ELi4ELi3EEENS4_18smem_ptr_flag_bitsILi32EEENSR_INS5_IJNSA_ILi8EEENSA_ILi32EEEEEENS5_IJS15_SB_EEEEEEEvNS4_8identityESY_S19_vS1A_EENS_8epilogue10collective18CollectiveEpilogueINS1C_23Sm100TmaWarpSpecializedILi4ELi2ELi16ELb1ELb0EEEJSG_NS5_IJNSR_ISE_SB_EENSR_INSA_ILi16EEESB_EEEEESH_SI_SH_SI_NS1C_6fusion15FusionCallbacksIS1G_NS1L_17LinearCombinationISH_fSH_fLNS_15FloatRoundStyleE2EEESG_S1K_JEEENS4_5SM1004TMEM4LOAD26SM100_TMEM_LOAD_32dp32b16xESY_NSZ_INS10_ILi2ELi4ELi3EEES13_NSR_INS5_IJS14_S1I_EEENS5_IJS1I_SB_EEEEEEENS4_39AutoVectorizingCopyWithAssumedAlignmentILi128EEENS4_14SM90_TMA_STOREES1Z_S21_S21_EEEvvEEEEvNT_6ParamsE) ;  /* 0xffffff6c02ec7950 */ /* 0x000fea0003c3ffff */
.L_x_175:
[----:B------:R-:W-:-:S00]  /*9050*/  BRA `(.L_x_175) ;  /* 0xfffffffc00fc7947 */ /* 0x000fc0000383ffff */
[----:B------:R-:W-:-:S00]  /*9060*/  NOP ;  /* 0x0000000000007918 */ /* 0x000fc00000000000 */
        /* <DEDUP_REMOVED lines=9> */
.L_x_176:


//--------------------- .nv.global.init           --------------------------
	.section	.nv.global.init,"aw",@progbits
.nv.global.init:
	.type		$str$27,@object
	.size		$str$27,($str$28 - $str$27)
$str$27:
        /*0000*/ 	.byte	0x28, 0x61, 0x64, 0x64, 0x72, 0x65, 0x73, 0x73, 0x20, 0x26, 0x20, 0x6d, 0x61, 0x73, 0x6b, 0x29
        /*0010*/ 	.byte	0x20, 0x3d, 0x3d, 0x20, 0x30, 0x00
	.type		$str$28,@object
	.size		$str$28,($str$26 - $str$28)
$str$28:
        /*0016*/ 	.byte	0x2f, 0x74, 0x6d, 0x70, 0x2f, 0x63, 0x75, 0x74, 0x6c, 0x61, 0x73, 0x73, 0x5f, 0x73, 0x77, 0x65
        /*0026*/ 	.byte	0x65, 0x70, 0x5f, 0x73, 0x72, 0x63, 0x2f, 0x69, 0x6e, 0x63, 0x6c, 0x75, 0x64, 0x65, 0x2f, 0x63
        /*0036*/ 	.byte	0x75, 0x74, 0x65, 0x2f, 0x70, 0x6f, 0x69, 0x6e, 0x74, 0x65, 0x72, 0x5f, 0x66, 0x6c, 0x61, 0x67
        /*0046*/ 	.byte	0x67, 0x65, 0x64, 0x2e, 0x68, 0x70, 0x70, 0x00
	.type		$str$26,@object
	.size		$str$26,($str$25 - $str$26)
$str$26:
        /*004e*/ 	.byte	0x2f, 0x74, 0x6d, 0x70, 0x2f, 0x63, 0x75, 0x74, 0x6c, 0x61, 0x73, 0x73, 0x5f, 0x73, 0x77, 0x65
        /*005e*/ 	.byte	0x65, 0x70, 0x5f, 0x73, 0x72, 0x63, 0x2f, 0x69, 0x6e, 0x63, 0x6c, 0x75, 0x64, 0x65, 0x2f, 0x63
        /*006e*/ 	.byte	0x75, 0x74, 0x65, 0x2f, 0x61, 0x74, 0x6f, 0x6d, 0x2f, 0x63, 0x6f, 0x70, 0x79, 0x5f, 0x74, 0x72
        /*007e*/ 	.byte	0x61, 0x69, 0x74, 0x73, 0x5f, 0x73, 0x6d, 0x31, 0x30, 0x30, 0x2e, 0x68, 0x70, 0x70, 0x00
	.type		$str$25,@object
	.size		$str$25,(__unnamed_1 - $str$25)
$str$25:
        /*008d*/ 	.byte	0x28, 0x28, 0x75, 0x69, 0x6e, 0x74, 0x33, 0x32, 0x5f, 0x74, 0x28, 0x74, 0x68, 0x72, 0x65, 0x61
        /*009d*/ 	.byte	0x64, 0x49, 0x64, 0x78, 0x2e, 0x78, 0x29, 0x20, 0x2f, 0x20, 0x33, 0x32, 0x29, 0x20, 0x25, 0x20
        /*00ad*/ 	.byte	0x34, 0x29, 0x20, 0x3d, 0x3d, 0x20, 0x28, 0x28, 0x28, 0x74, 0x6d, 0x65, 0x6d, 0x5f, 0x61, 0x64
        /*00bd*/ 	.byte	0x64, 0x72, 0x20, 0x3e, 0x3e, 0x20, 0x31, 0x36, 0x29, 0x20, 0x2f, 0x20, 0x33, 0x32, 0x29, 0x20
        /*00cd*/ 	.byte	0x25, 0x20, 0x34, 0x29, 0x00
	.type		__unnamed_1,@object
	.size		__unnamed_1,(__unnamed_2 - __unnamed_1)
__unnamed_1:
        /*00d2*/ 	.byte	0x61, 0x75, 0x74, 0x6f, 0x20, 0x63, 0x75, 0x74, 0x65, 0x3a, 0x3a, 0x61, 0x73, 0x5f, 0x70, 0x6f
        /* <DEDUP_REMOVED lines=24> */
        /*0262*/ 	.byte	0x32, 0x30, 0x34, 0x38, 0x3e, 0x3e, 0x3e, 0x3e, 0x5d, 0x00
	.type		__unnamed_2,@object
	.size		__unnamed_2,(.L_2 - __unnamed_2)
__unnamed_2:
        /* <DEDUP_REMOVED lines=42> */
        /*050c*/ 	.byte	0x3e, 0x5d, 0x00
.L_2:


//--------------------- .nv.shared._ZN7cutlass13device_kernelINS_4gemm6kernel13GemmUniversalIN4cute5tupleIJiiiiEEENS1_10collective13CollectiveMmaINS1_35MainloopSm100TmaUmmaWarpSpecializedILi4ELi2ELi4ENS5_IJNS4_1CILi1EEESB_SB_EEEEENS5_IJNSA_ILi128EEENSA_ILi64EEESF_EEENS_10tfloat32_tENS5_IJlSB_lEEESH_SI_NS4_8TiledMMAINS4_8MMA_AtomIJNS4_17SM100_MMA_TF32_SSISH_SH_fLi128ELi64ELNS4_4UMMA5MajorE0ELSN_0ELNSM_7ScaleInE0ELSO_0EEEEEENS4_6LayoutISC_NS5_IJNSA_ILi0EEESS_SS_EEEEENS5_IJNS4_10UnderscoreESV_SV_EEEEENS4_13SM90_TMA_LOADENS4_14ComposedLayoutINS4_7SwizzleILi3ELi4ELi3EEENS4_18smem_ptr_flag_bitsILi32EEENSR_INS5_IJNSA_ILi8EEENSA_ILi32EEEEEENS5_IJS15_SB_EEEEEEEvNS4_8identityESY_S19_vS1A_EENS_8epilogue10collective18CollectiveEpilogueINS1C_23Sm100TmaWarpSpecializedILi4ELi2ELi16ELb1ELb0EEEJSG_NS5_IJNSR_ISE_SB_EENSR_INSA_ILi16EEESB_EEEEESH_SI_SH_SI_NS1C_6fusion15FusionCallbacksIS1G_NS1L_17LinearCombinationISH_fSH_fLNS_15FloatRoundStyleE2EEESG_S1K_JEEENS4_5SM1004TMEM4LOAD26SM100_TMEM_LOAD_32dp32b16xESY_NSZ_INS10_ILi2ELi4ELi3EEES13_NSR_INS5_IJS14_S1I_EEENS5_IJS1I_SB_EEEEEEENS4_39AutoVectorizingCopyWithAssumedAlignmentILi128EEENS4_14SM90_TMA_STOREES1Z_S21_S21_EEEvvEEEEvNT_6ParamsE --------------------------
	.section	.nv.shared._ZN7cutlass13device_kernelINS_4gemm6kernel13GemmUniversalIN4cute5tupleIJiiiiEEENS1_10collective13CollectiveMmaINS1_35MainloopSm100TmaUmmaWarpSpecializedILi4ELi2ELi4ENS5_IJNS4_1CILi1EEESB_SB_EEEEENS5_IJNSA_ILi128EEENSA_ILi64EEESF_EEENS_10tfloat32_tENS5_IJlSB_lEEESH_SI_NS4_8TiledMMAINS4_8MMA_AtomIJNS4_17SM100_MMA_TF32_SSISH_SH_fLi128ELi64ELNS4_4UMMA5MajorE0ELSN_0ELNSM_7ScaleInE0ELSO_0EEEEEENS4_6LayoutISC_NS5_IJNSA_ILi0EEESS_SS_EEEEENS5_IJNS4_10UnderscoreESV_SV_EEEEENS4_13SM90_TMA_LOADENS4_14ComposedLayoutINS4_7SwizzleILi3ELi4ELi3EEENS4_18smem_ptr_flag_bitsILi32EEENSR_INS5_IJNSA_ILi8EEENSA_ILi32EEEEEENS5_IJS15_SB_EEEEEEEvNS4_8identityESY_S19_vS1A_EENS_8epilogue10collective18CollectiveEpilogueINS1C_23Sm100TmaWarpSpecializedILi4ELi2ELi16ELb1ELb0EEEJSG_NS5_IJNSR_ISE_SB_EENSR_INSA_ILi16EEESB_EEEEESH_SI_SH_SI_NS1C_6fusion15FusionCallbacksIS1G_NS1L_17LinearCombinationISH_fSH_fLNS_15FloatRoundStyleE2EEESG_S1K_JEEENS4_5SM1004TMEM4LOAD26SM100_TMEM_LOAD_32dp32b16xESY_NSZ_INS10_ILi2ELi4ELi3EEES13_NSR_INS5_IJS14_S1I_EEENS5_IJS1I_SB_EEEEEEENS4_39AutoVectorizingCopyWithAssumedAlignmentILi128EEENS4_14SM90_TMA_STOREES1Z_S21_S21_EEEvvEEEEvNT_6ParamsE,"aw",@nobits
	.sectionflags	@""
	.align	16
	.zero		1024


//--------------------- .nv.shared.reserved.0     --------------------------
	.section	.nv.shared.reserved.0,"aw",@nobits
	.weak		__nv_reservedSMEM_offset_0_alias
	.size		__nv_reservedSMEM_offset_0_alias, 0, 64
	.other		__nv_reservedSMEM_offset_0_alias,@"STO_CUDA_RESERVED_SHARED STV_DEFAULT"
__nv_reservedSMEM_offset_0_alias:
	.zero		0
.nv.shared.reserved.0:
	.zero		64
	.weak		__nv_reservedSMEM_tcgen05_partition
	.type		__nv_reservedSMEM_tcgen05_partition,@object
	.size		__nv_reservedSMEM_tcgen05_partition,(.L_0 - __nv_reservedSMEM_tcgen05_partition)
__nv_reservedSMEM_tcgen05_partition:
	.zero		32
.L_0:


//--------------------- .nv.global                --------------------------
	.section	.nv.global,"aw",@nobits
.nv.global:
	.type		_ZN40_INTERNAL_3bfbfff0_4_k_cu_b4fdd367_185384cute1_E,@object
	.size		_ZN40_INTERNAL_3bfbfff0_4_k_cu_b4fdd367_185384cute1_E,(_ZN40_INTERNAL_3bfbfff0_4_k_cu_b4fdd367_185384cuda3std3__45__cpo6cbeginE - _ZN40_INTERNAL_3bfbfff0_4_k_cu_b4fdd367_185384cute1_E)
_ZN40_INTERNAL_3bfbfff0_4_k_cu_b4fdd367_185384cute1_E:
	.zero		1
	.type		_ZN40_INTERNAL_3bfbfff0_4_k_cu_b4fdd367_185384cuda3std3__45__cpo6cbeginE,@object
	.size		_ZN40_INTERNAL_3bfbfff0_4_k_cu_b4fdd367_185384cuda3std3__45__cpo6cbeginE,(_ZN40_INTERNAL_3bfbfff0_4_k_cu_b4fdd367_185384cuda3std3__48in_placeE - _ZN40_INTERNAL_3bfbfff0_4_k_cu_b4fdd367_185384cuda3std3__45__cpo6cbeginE)
_ZN40_INTERNAL_3bfbfff0_4_k_cu_b4fdd367_185384cuda3std3__45__cpo6cbeginE:
	.zero		1
	.type		_ZN40_INTERNAL_3bfbfff0_4_k_cu_b4fdd367_185384cuda3std3__48in_placeE,@object
	.size		_ZN40_INTERNAL_3bfbfff0_4_k_cu_b4fdd367_185384cuda3std3__48in_placeE,(_ZN40_INTERNAL_3bfbfff0_4_k_cu_b4fdd367_185384cuda3std6ranges3__45__cpo9iter_moveE - _ZN40_INTERNAL_3bfbfff0_4_k_cu_b4fdd367_185384cuda3std3__48in_placeE)
_ZN40_INTERNAL_3bfbfff0_4_k_cu_b4fdd367_185384cuda3std3__48in_placeE:
	.zero		1
	.type		_ZN40_INTERNAL_3bfbfff0_4_k_cu_b4fdd367_185384cuda3std6ranges3__45__cpo9iter_moveE,@object
	.size		_ZN40_INTERNAL_3bfbfff0_4_k_cu_b4fdd367_185384cuda3std6ranges3__45__cpo9iter_moveE,(_ZN40_INTERNAL_3bfbfff0_4_k_cu_b4fdd367_185384cuda3std3__45__cpo5beginE - _ZN40_INTERNAL_3bfbfff0_4_k_cu_b4fdd367_185384cuda3std6ranges3__45__cpo9iter_moveE)
_ZN40_INTERNAL_3bfbfff0_4_k_cu_b4fdd367_185384cuda3std6ranges3__45__cpo9iter_moveE:
	.zero		1
	.type		_ZN40_INTERNAL_3bfbfff0_4_k_cu_b4fdd367_185384cuda3std3__45__cpo5beginE,@object
	.size		_ZN40_INTERNAL_3bfbfff0_4_k_cu_b4fdd367_185384cuda3std3__45__cpo5beginE,(_ZN40_INTERNAL_3bfbfff0_4_k_cu_b4fdd367_185384cuda3std3__442_GLOBAL__N__3bfbfff0_4_k_cu_b4fdd367_185386ignoreE - _ZN40_INTERNAL_3bfbfff0_4_k_cu_b4fdd367_185384cuda3std3__45__cpo5beginE)
_ZN40_INTERNAL_3bfbfff0_4_k_cu_b4fdd367_185384cuda3std3__45__cpo5beginE:
	.zero		1
	.type		_ZN40_INTERNAL_3bfbfff0_4_k_cu_b4fdd367_185384cuda3std3__442_GLOBAL__N__3bfbfff0_4_k_cu_b4fdd367_185386ignoreE,@object
	.size		_ZN40_INTERNAL_3bfbfff0_4_k_cu_b4fdd367_185384cuda3std3__442_GLOBAL__N__3bfbfff0_4_k_cu_b4fdd367_185386ignoreE,(_ZN40_INTERNAL_3bfbfff0_4_k_cu_b4fdd367_185384cute7productE - _ZN40_INTERNAL_3bfbfff0_4_k_cu_b4fdd367_185384cuda3std3__442_GLOBAL__N__3bfbfff0_4_k_cu_b4fdd367_185386ignoreE)
_ZN40_INTERNAL_3bfbfff0_4_k_cu_b4fdd367_185384cuda3std3__442_GLOBAL__N__3bfbfff0_4_k_cu_b4fdd367_185386ignoreE:
	.zero		1
	.type		_ZN40_INTERNAL_3bfbfff0_4_k_cu_b4fdd367_185384cute7productE,@object
	.size		_ZN40_INTERNAL_3bfbfff0_4_k_cu_b4fdd367_185384cute7productE,(_ZN40_INTERNAL_3bfbfff0_4_k_cu_b4fdd367_185384cuda3std3__45__cpo3endE - _ZN40_INTERNAL_3bfbfff0_4_k_cu_b4fdd367_185384cute7productE)
_ZN40_INTERNAL_3bfbfff0_4_k_cu_b4fdd367_185384cute7productE:
	.zero		1
	.type		_ZN40_INTERNAL_3bfbfff0_4_k_cu_b4fdd367_185384cuda3std3__45__cpo3endE,@object
	.size		_ZN40_INTERNAL_3bfbfff0_4_k_cu_b4fdd367_185384cuda3std3__45__cpo3endE,(_ZN40_INTERNAL_3bfbfff0_4_k_cu_b4fdd367_185384cuda3std3__419piecewise_constructE - _ZN40_INTERNAL_3bfbfff0_4_k_cu_b4fdd367_185384cuda3std3__45__cpo3endE)
_ZN40_INTERNAL_3bfbfff0_4_k_cu_b4fdd367_185384cuda3std3__45__cpo3endE:
	.zero		1
	.type		_ZN40_INTERNAL_3bfbfff0_4_k_cu_b4fdd367_185384cuda3std3__419piecewise_constructE,@object
	.size		_ZN40_INTERNAL_3bfbfff0_4_k_cu_b4fdd367_185384cuda3std3__419piecewise_constructE,(_ZN40_INTERNAL_3bfbfff0_4_k_cu_b4fdd367_185384cuda3std3__45__cpo4cendE - _ZN40_INTERNAL_3bfbfff0_4_k_cu_b4fdd367_185384cuda3std3__419piecewise_constructE)
_ZN40_INTERNAL_3bfbfff0_4_k_cu_b4fdd367_185384cuda3std3__419piecewise_constructE:
	.zero		1
	.type		_ZN40_INTERNAL_3bfbfff0_4_k_cu_b4fdd367_185384cuda3std3__45__cpo4cendE,@object
	.size		_ZN40_INTERNAL_3bfbfff0_4_k_cu_b4fdd367_185384cuda3std3__45__cpo4cendE,(_ZN40_INTERNAL_3bfbfff0_4_k_cu_b4fdd367_185384cuda3std6ranges3__45__cpo4swapE - _ZN40_INTERNAL_3bfbfff0_4_k_cu_b4fdd367_185384cuda3std3__45__cpo4cendE)
_ZN40_INTERNAL_3bfbfff0_4_k_cu_b4fdd367_185384cuda3std3__45__cpo4cendE:
	.zero		1
	.type		_ZN40_INTERNAL_3bfbfff0_4_k_cu_b4fdd367_185384cuda3std6ranges3__45__cpo4swapE,@object
	.size		_ZN40_INTERNAL_3bfbfff0_4_k_cu_b4fdd367_185384cuda3std6ranges3__45__cpo4swapE,(.L_10 - _ZN40_INTERNAL_3bfbfff0_4_k_cu_b4fdd367_185384cuda3std6ranges3__45__cpo4swapE)
_ZN40_INTERNAL_3bfbfff0_4_k_cu_b4fdd367_185384cuda3std6ranges3__45__cpo4swapE:
	.zero		1
.L_10:


//--------------------- .nv.constant0._ZN7cutlass13device_kernelINS_4gemm6kernel13GemmUniversalIN4cute5tupleIJiiiiEEENS1_10collective13CollectiveMmaINS1_35MainloopSm100TmaUmmaWarpSpecializedILi4ELi2ELi4ENS5_IJNS4_1CILi1EEESB_SB_EEEEENS5_IJNSA_ILi128EEENSA_ILi64EEESF_EEENS_10tfloat32_tENS5_IJlSB_lEEESH_SI_NS4_8TiledMMAINS4_8MMA_AtomIJNS4_17SM100_MMA_TF32_SSISH_SH_fLi128ELi64ELNS4_4UMMA5MajorE0ELSN_0ELNSM_7ScaleInE0ELSO_0EEEEEENS4_6LayoutISC_NS5_IJNSA_ILi0EEESS_SS_EEEEENS5_IJNS4_10UnderscoreESV_SV_EEEEENS4_13SM90_TMA_LOADENS4_14ComposedLayoutINS4_7SwizzleILi3ELi4ELi3EEENS4_18smem_ptr_flag_bitsILi32EEENSR_INS5_IJNSA_ILi8EEENSA_ILi32EEEEEENS5_IJS15_SB_EEEEEEEvNS4_8identityESY_S19_vS1A_EENS_8epilogue10collective18CollectiveEpilogueINS1C_23Sm100TmaWarpSpecializedILi4ELi2ELi16ELb1ELb0EEEJSG_NS5_IJNSR_ISE_SB_EENSR_INSA_ILi16EEESB_EEEEESH_SI_SH_SI_NS1C_6fusion15FusionCallbacksIS1G_NS1L_17LinearCombinationISH_fSH_fLNS_15FloatRoundStyleE2EEESG_S1K_JEEENS4_5SM1004TMEM4LOAD26SM100_TMEM_LOAD_32dp32b16xESY_NSZ_INS10_ILi2ELi4ELi3EEES13_NSR_INS5_IJS14_S1I_EEENS5_IJS1I_SB_EEEEEEENS4_39AutoVectorizingCopyWithAssumedAlignmentILi128EEENS4_14SM90_TMA_STOREES1Z_S21_S21_EEEvvEEEEvNT_6ParamsE --------------------------
	.section	.nv.constant0._ZN7cutlass13device_kernelINS_4gemm6kernel13GemmUniversalIN4cute5tupleIJiiiiEEENS1_10collective13CollectiveMmaINS1_35MainloopSm100TmaUmmaWarpSpecializedILi4ELi2ELi4ENS5_IJNS4_1CILi1EEESB_SB_EEEEENS5_IJNSA_ILi128EEENSA_ILi64EEESF_EEENS_10tfloat32_tENS5_IJlSB_lEEESH_SI_NS4_8TiledMMAINS4_8MMA_AtomIJNS4_17SM100_MMA_TF32_SSISH_SH_fLi128ELi64ELNS4_4UMMA5MajorE0ELSN_0ELNSM_7ScaleInE0ELSO_0EEEEEENS4_6LayoutISC_NS5_IJNSA_ILi0EEESS_SS_EEEEENS5_IJNS4_10UnderscoreESV_SV_EEEEENS4_13SM90_TMA_LOADENS4_14ComposedLayoutINS4_7SwizzleILi3ELi4ELi3EEENS4_18smem_ptr_flag_bitsILi32EEENSR_INS5_IJNSA_ILi8EEENSA_ILi32EEEEEENS5_IJS15_SB_EEEEEEEvNS4_8identityESY_S19_vS1A_EENS_8epilogue10collective18CollectiveEpilogueINS1C_23Sm100TmaWarpSpecializedILi4ELi2ELi16ELb1ELb0EEEJSG_NS5_IJNSR_ISE_SB_EENSR_INSA_ILi16EEESB_EEEEESH_SI_SH_SI_NS1C_6fusion15FusionCallbacksIS1G_NS1L_17LinearCombinationISH_fSH_fLNS_15FloatRoundStyleE2EEESG_S1K_JEEENS4_5SM1004TMEM4LOAD26SM100_TMEM_LOAD_32dp32b16xESY_NSZ_INS10_ILi2ELi4ELi3EEES13_NSR_INS5_IJS14_S1I_EEENS5_IJS1I_SB_EEEEEEENS4_39AutoVectorizingCopyWithAssumedAlignmentILi128EEENS4_14SM90_TMA_STOREES1Z_S21_S21_EEEvvEEEEvNT_6ParamsE,"a",@progbits
	.sectionflags	@""
	.align	4
.nv.constant0._ZN7cutlass13device_kernelINS_4gemm6kernel13GemmUniversalIN4cute5tupleIJiiiiEEENS1_10collective13CollectiveMmaINS1_35MainloopSm100TmaUmmaWarpSpecializedILi4ELi2ELi4ENS5_IJNS4_1CILi1EEESB_SB_EEEEENS5_IJNSA_ILi128EEENSA_ILi64EEESF_EEENS_10tfloat32_tENS5_IJlSB_lEEESH_SI_NS4_8TiledMMAINS4_8MMA_AtomIJNS4_17SM100_MMA_TF32_SSISH_SH_fLi128ELi64ELNS4_4UMMA5MajorE0ELSN_0ELNSM_7ScaleInE0ELSO_0EEEEEENS4_6LayoutISC_NS5_IJNSA_ILi0EEESS_SS_EEEEENS5_IJNS4_10UnderscoreESV_SV_EEEEENS4_13SM90_TMA_LOADENS4_14ComposedLayoutINS4_7SwizzleILi3ELi4ELi3EEENS4_18smem_ptr_flag_bitsILi32EEENSR_INS5_IJNSA_ILi8EEENSA_ILi32EEEEEENS5_IJS15_SB_EEEEEEEvNS4_8identityESY_S19_vS1A_EENS_8epilogue10collective18CollectiveEpilogueINS1C_23Sm100TmaWarpSpecializedILi4ELi2ELi16ELb1ELb0EEEJSG_NS5_IJNSR_ISE_SB_EENSR_INSA_ILi16EEESB_EEEEESH_SI_SH_SI_NS1C_6fusion15FusionCallbacksIS1G_NS1L_17LinearCombinationISH_fSH_fLNS_15FloatRoundStyleE2EEESG_S1K_JEEENS4_5SM1004TMEM4LOAD26SM100_TMEM_LOAD_32dp32b16xESY_NSZ_INS10_ILi2ELi4ELi3EEES13_NSR_INS5_IJS14_S1I_EEENS5_IJS1I_SB_EEEEEEENS4_39AutoVectorizingCopyWithAssumedAlignmentILi128EEENS4_14SM90_TMA_STOREES1Z_S21_S21_EEEvvEEEEvNT_6ParamsE:
	.zero		2944


//--------------------- SYMBOLS --------------------------

	.type		.nv.reservedSmem.offset0,@object
	.size		.nv.reservedSmem.offset0,0x4
	.type		.nv.reservedSmem.cap,@object
	.size		.nv.reservedSmem.cap,0x4
	.type		__assertfail,@function
